//
// Generated by NVIDIA NVVM Compiler
//
// Compiler Build ID: CL-36424714
// Cuda compilation tools, release 13.0, V13.0.88
// Based on NVVM 20.0.0
//

.version 9.0
.target sm_100
.address_size 64

	// .globl	_Z8init_rngP17curandStateXORWOWm
.extern .func  (.param .b32 func_retval0) vprintf
(
	.param .b64 vprintf_param_0,
	.param .b64 vprintf_param_1
)
;
.global .align 4 .b8 precalc_xorwow_matrix[102400];
.global .align 4 .b8 precalc_xorwow_offset_matrix[102400];
.global .align 4 .b8 mrg32k3aM1[2304];
.global .align 4 .b8 mrg32k3aM2[2304];
.global .align 4 .b8 mrg32k3aM1SubSeq[2016];
.global .align 4 .b8 mrg32k3aM2SubSeq[2016];
.global .align 4 .b8 mrg32k3aM1Seq[2304];
.global .align 4 .b8 mrg32k3aM2Seq[2304];
.const .align 8 .b8 __cr_lgamma_table[72];
.global .align 1 .b8 $str$8[46] = {84, 104, 114, 101, 97, 100, 32, 37, 100, 58, 32, 69, 120, 105, 116, 105, 110, 103, 32, 97, 102, 116, 101, 114, 32, 116, 111, 111, 32, 109, 97, 110, 121, 32, 105, 116, 101, 114, 97, 116, 105, 111, 110, 115, 10};
.global .align 1 .b8 $str$9[39] = {99, 117, 114, 97, 110, 100, 32, 115, 116, 97, 116, 101, 32, 105, 110, 105, 116, 105, 97, 108, 105, 122, 101, 100, 32, 102, 111, 114, 32, 105, 100, 120, 32, 61, 32, 37, 100, 10};
.global .align 1 .b8 $str$10[42] = {82, 97, 110, 100, 111, 109, 32, 110, 117, 109, 98, 101, 114, 32, 103, 101, 110, 101, 114, 97, 116, 101, 100, 32, 98, 121, 32, 116, 104, 114, 101, 97, 100, 32, 37, 100, 58, 32, 37, 102, 10};

.visible .entry _Z8init_rngP17curandStateXORWOWm(
	.param .u64 .ptr .align 1 _Z8init_rngP17curandStateXORWOWm_param_0,
	.param .u64 _Z8init_rngP17curandStateXORWOWm_param_1
)
{
	.local .align 16 .b8 	__local_depot0[16];
	.reg .b64 	%SP;
	.reg .b64 	%SPL;
	.reg .pred 	%p<25>;
	.reg .b32 	%r<432>;
	.reg .b32 	%f<3>;
	.reg .b64 	%rd<28>;
	.reg .b64 	%fd<2>;

	mov.u64 	%SPL, __local_depot0;
	cvta.local.u64 	%SP, %SPL;
	ld.param.u64 	%rd9, [_Z8init_rngP17curandStateXORWOWm_param_0];
	ld.param.u64 	%rd10, [_Z8init_rngP17curandStateXORWOWm_param_1];
	cvta.to.global.u64 	%rd1, %rd9;
	mov.u32 	%r183, %ctaid.x;
	mov.u32 	%r184, %ntid.x;
	mov.u32 	%r185, %tid.x;
	mad.lo.s32 	%r1, %r183, %r184, %r185;
	cvt.s64.s32 	%rd27, %r1;
	add.s64 	%rd11, %rd10, %rd27;
	mul.wide.s32 	%rd12, %r1, 48;
	add.s64 	%rd3, %rd1, %rd12;
	cvt.u32.u64 	%r186, %rd11;
	xor.b32  	%r187, %r186, -1429050551;
	mul.lo.s32 	%r188, %r187, 1099087573;
	{ .reg .b32 tmp; mov.b64 {tmp, %r189}, %rd11; }
	xor.b32  	%r190, %r189, -136515619;
	mul.lo.s32 	%r191, %r190, -1703105765;
	add.s32 	%r192, %r188, %r191;
	add.s32 	%r193, %r192, 6615241;
	add.s32 	%r194, %r188, 123456789;
	st.global.v2.u32 	[%rd3], {%r193, %r194};
	xor.b32  	%r195, %r188, 362436069;
	add.s32 	%r196, %r191, 521288629;
	st.global.v2.u32 	[%rd3+8], {%r195, %r196};
	xor.b32  	%r197, %r191, 88675123;
	add.s32 	%r198, %r188, 5783321;
	st.global.v2.u32 	[%rd3+16], {%r197, %r198};
	setp.eq.s32 	%p1, %r1, 0;
	@%p1 bra 	$L__BB0_42;
	mov.b32 	%r338, 0;
$L__BB0_2:
	and.b64  	%rd5, %rd27, 3;
	setp.eq.s64 	%p2, %rd5, 0;
	@%p2 bra 	$L__BB0_41;
	mul.wide.u32 	%rd13, %r338, 3200;
	mov.u64 	%rd14, precalc_xorwow_matrix;
	add.s64 	%rd6, %rd14, %rd13;
	cvt.u32.u64 	%r3, %rd5;
	mov.b32 	%r339, 0;
$L__BB0_4:
	mov.b32 	%r352, 0;
	mov.u32 	%r353, %r352;
	mov.u32 	%r354, %r352;
	mov.u32 	%r355, %r352;
	mov.u32 	%r356, %r352;
	mov.u32 	%r345, %r352;
$L__BB0_5:
	mul.wide.u32 	%rd15, %r345, 4;
	add.s64 	%rd16, %rd3, %rd15;
	ld.global.u32 	%r11, [%rd16+4];
	shl.b32 	%r12, %r345, 5;
	mov.b32 	%r351, 0;
$L__BB0_6:
	.pragma "nounroll";
	shr.u32 	%r203, %r11, %r351;
	and.b32  	%r204, %r203, 1;
	setp.eq.b32 	%p3, %r204, 1;
	not.pred 	%p4, %p3;
	add.s32 	%r205, %r12, %r351;
	mul.lo.s32 	%r206, %r205, 5;
	mul.wide.u32 	%rd17, %r206, 4;
	add.s64 	%rd7, %rd6, %rd17;
	@%p4 bra 	$L__BB0_8;
	ld.global.u32 	%r207, [%rd7];
	xor.b32  	%r356, %r356, %r207;
	ld.global.u32 	%r208, [%rd7+4];
	xor.b32  	%r355, %r355, %r208;
	ld.global.u32 	%r209, [%rd7+8];
	xor.b32  	%r354, %r354, %r209;
	ld.global.u32 	%r210, [%rd7+12];
	xor.b32  	%r353, %r353, %r210;
	ld.global.u32 	%r211, [%rd7+16];
	xor.b32  	%r352, %r352, %r211;
$L__BB0_8:
	and.b32  	%r213, %r203, 2;
	setp.eq.s32 	%p5, %r213, 0;
	@%p5 bra 	$L__BB0_10;
	ld.global.u32 	%r214, [%rd7+20];
	xor.b32  	%r356, %r356, %r214;
	ld.global.u32 	%r215, [%rd7+24];
	xor.b32  	%r355, %r355, %r215;
	ld.global.u32 	%r216, [%rd7+28];
	xor.b32  	%r354, %r354, %r216;
	ld.global.u32 	%r217, [%rd7+32];
	xor.b32  	%r353, %r353, %r217;
	ld.global.u32 	%r218, [%rd7+36];
	xor.b32  	%r352, %r352, %r218;
$L__BB0_10:
	and.b32  	%r220, %r203, 4;
	setp.eq.s32 	%p6, %r220, 0;
	@%p6 bra 	$L__BB0_12;
	ld.global.u32 	%r221, [%rd7+40];
	xor.b32  	%r356, %r356, %r221;
	ld.global.u32 	%r222, [%rd7+44];
	xor.b32  	%r355, %r355, %r222;
	ld.global.u32 	%r223, [%rd7+48];
	xor.b32  	%r354, %r354, %r223;
	ld.global.u32 	%r224, [%rd7+52];
	xor.b32  	%r353, %r353, %r224;
	ld.global.u32 	%r225, [%rd7+56];
	xor.b32  	%r352, %r352, %r225;
$L__BB0_12:
	and.b32  	%r227, %r203, 8;
	setp.eq.s32 	%p7, %r227, 0;
	@%p7 bra 	$L__BB0_14;
	ld.global.u32 	%r228, [%rd7+60];
	xor.b32  	%r356, %r356, %r228;
	ld.global.u32 	%r229, [%rd7+64];
	xor.b32  	%r355, %r355, %r229;
	ld.global.u32 	%r230, [%rd7+68];
	xor.b32  	%r354, %r354, %r230;
	ld.global.u32 	%r231, [%rd7+72];
	xor.b32  	%r353, %r353, %r231;
	ld.global.u32 	%r232, [%rd7+76];
	xor.b32  	%r352, %r352, %r232;
$L__BB0_14:
	and.b32  	%r234, %r203, 16;
	setp.eq.s32 	%p8, %r234, 0;
	@%p8 bra 	$L__BB0_16;
	ld.global.u32 	%r235, [%rd7+80];
	xor.b32  	%r356, %r356, %r235;
	ld.global.u32 	%r236, [%rd7+84];
	xor.b32  	%r355, %r355, %r236;
	ld.global.u32 	%r237, [%rd7+88];
	xor.b32  	%r354, %r354, %r237;
	ld.global.u32 	%r238, [%rd7+92];
	xor.b32  	%r353, %r353, %r238;
	ld.global.u32 	%r239, [%rd7+96];
	xor.b32  	%r352, %r352, %r239;
$L__BB0_16:
	and.b32  	%r241, %r203, 32;
	setp.eq.s32 	%p9, %r241, 0;
	@%p9 bra 	$L__BB0_18;
	ld.global.u32 	%r242, [%rd7+100];
	xor.b32  	%r356, %r356, %r242;
	ld.global.u32 	%r243, [%rd7+104];
	xor.b32  	%r355, %r355, %r243;
	ld.global.u32 	%r244, [%rd7+108];
	xor.b32  	%r354, %r354, %r244;
	ld.global.u32 	%r245, [%rd7+112];
	xor.b32  	%r353, %r353, %r245;
	ld.global.u32 	%r246, [%rd7+116];
	xor.b32  	%r352, %r352, %r246;
$L__BB0_18:
	and.b32  	%r248, %r203, 64;
	setp.eq.s32 	%p10, %r248, 0;
	@%p10 bra 	$L__BB0_20;
	ld.global.u32 	%r249, [%rd7+120];
	xor.b32  	%r356, %r356, %r249;
	ld.global.u32 	%r250, [%rd7+124];
	xor.b32  	%r355, %r355, %r250;
	ld.global.u32 	%r251, [%rd7+128];
	xor.b32  	%r354, %r354, %r251;
	ld.global.u32 	%r252, [%rd7+132];
	xor.b32  	%r353, %r353, %r252;
	ld.global.u32 	%r253, [%rd7+136];
	xor.b32  	%r352, %r352, %r253;
$L__BB0_20:
	and.b32  	%r255, %r203, 128;
	setp.eq.s32 	%p11, %r255, 0;
	@%p11 bra 	$L__BB0_22;
	ld.global.u32 	%r256, [%rd7+140];
	xor.b32  	%r356, %r356, %r256;
	ld.global.u32 	%r257, [%rd7+144];
	xor.b32  	%r355, %r355, %r257;
	ld.global.u32 	%r258, [%rd7+148];
	xor.b32  	%r354, %r354, %r258;
	ld.global.u32 	%r259, [%rd7+152];
	xor.b32  	%r353, %r353, %r259;
	ld.global.u32 	%r260, [%rd7+156];
	xor.b32  	%r352, %r352, %r260;
$L__BB0_22:
	and.b32  	%r262, %r203, 256;
	setp.eq.s32 	%p12, %r262, 0;
	@%p12 bra 	$L__BB0_24;
	ld.global.u32 	%r263, [%rd7+160];
	xor.b32  	%r356, %r356, %r263;
	ld.global.u32 	%r264, [%rd7+164];
	xor.b32  	%r355, %r355, %r264;
	ld.global.u32 	%r265, [%rd7+168];
	xor.b32  	%r354, %r354, %r265;
	ld.global.u32 	%r266, [%rd7+172];
	xor.b32  	%r353, %r353, %r266;
	ld.global.u32 	%r267, [%rd7+176];
	xor.b32  	%r352, %r352, %r267;
$L__BB0_24:
	and.b32  	%r269, %r203, 512;
	setp.eq.s32 	%p13, %r269, 0;
	@%p13 bra 	$L__BB0_26;
	ld.global.u32 	%r270, [%rd7+180];
	xor.b32  	%r356, %r356, %r270;
	ld.global.u32 	%r271, [%rd7+184];
	xor.b32  	%r355, %r355, %r271;
	ld.global.u32 	%r272, [%rd7+188];
	xor.b32  	%r354, %r354, %r272;
	ld.global.u32 	%r273, [%rd7+192];
	xor.b32  	%r353, %r353, %r273;
	ld.global.u32 	%r274, [%rd7+196];
	xor.b32  	%r352, %r352, %r274;
$L__BB0_26:
	and.b32  	%r276, %r203, 1024;
	setp.eq.s32 	%p14, %r276, 0;
	@%p14 bra 	$L__BB0_28;
	ld.global.u32 	%r277, [%rd7+200];
	xor.b32  	%r356, %r356, %r277;
	ld.global.u32 	%r278, [%rd7+204];
	xor.b32  	%r355, %r355, %r278;
	ld.global.u32 	%r279, [%rd7+208];
	xor.b32  	%r354, %r354, %r279;
	ld.global.u32 	%r280, [%rd7+212];
	xor.b32  	%r353, %r353, %r280;
	ld.global.u32 	%r281, [%rd7+216];
	xor.b32  	%r352, %r352, %r281;
$L__BB0_28:
	and.b32  	%r283, %r203, 2048;
	setp.eq.s32 	%p15, %r283, 0;
	@%p15 bra 	$L__BB0_30;
	ld.global.u32 	%r284, [%rd7+220];
	xor.b32  	%r356, %r356, %r284;
	ld.global.u32 	%r285, [%rd7+224];
	xor.b32  	%r355, %r355, %r285;
	ld.global.u32 	%r286, [%rd7+228];
	xor.b32  	%r354, %r354, %r286;
	ld.global.u32 	%r287, [%rd7+232];
	xor.b32  	%r353, %r353, %r287;
	ld.global.u32 	%r288, [%rd7+236];
	xor.b32  	%r352, %r352, %r288;
$L__BB0_30:
	and.b32  	%r290, %r203, 4096;
	setp.eq.s32 	%p16, %r290, 0;
	@%p16 bra 	$L__BB0_32;
	ld.global.u32 	%r291, [%rd7+240];
	xor.b32  	%r356, %r356, %r291;
	ld.global.u32 	%r292, [%rd7+244];
	xor.b32  	%r355, %r355, %r292;
	ld.global.u32 	%r293, [%rd7+248];
	xor.b32  	%r354, %r354, %r293;
	ld.global.u32 	%r294, [%rd7+252];
	xor.b32  	%r353, %r353, %r294;
	ld.global.u32 	%r295, [%rd7+256];
	xor.b32  	%r352, %r352, %r295;
$L__BB0_32:
	and.b32  	%r297, %r203, 8192;
	setp.eq.s32 	%p17, %r297, 0;
	@%p17 bra 	$L__BB0_34;
	ld.global.u32 	%r298, [%rd7+260];
	xor.b32  	%r356, %r356, %r298;
	ld.global.u32 	%r299, [%rd7+264];
	xor.b32  	%r355, %r355, %r299;
	ld.global.u32 	%r300, [%rd7+268];
	xor.b32  	%r354, %r354, %r300;
	ld.global.u32 	%r301, [%rd7+272];
	xor.b32  	%r353, %r353, %r301;
	ld.global.u32 	%r302, [%rd7+276];
	xor.b32  	%r352, %r352, %r302;
$L__BB0_34:
	and.b32  	%r304, %r203, 16384;
	setp.eq.s32 	%p18, %r304, 0;
	@%p18 bra 	$L__BB0_36;
	ld.global.u32 	%r305, [%rd7+280];
	xor.b32  	%r356, %r356, %r305;
	ld.global.u32 	%r306, [%rd7+284];
	xor.b32  	%r355, %r355, %r306;
	ld.global.u32 	%r307, [%rd7+288];
	xor.b32  	%r354, %r354, %r307;
	ld.global.u32 	%r308, [%rd7+292];
	xor.b32  	%r353, %r353, %r308;
	ld.global.u32 	%r309, [%rd7+296];
	xor.b32  	%r352, %r352, %r309;
$L__BB0_36:
	and.b32  	%r311, %r203, 32768;
	setp.eq.s32 	%p19, %r311, 0;
	@%p19 bra 	$L__BB0_38;
	ld.global.u32 	%r312, [%rd7+300];
	xor.b32  	%r356, %r356, %r312;
	ld.global.u32 	%r313, [%rd7+304];
	xor.b32  	%r355, %r355, %r313;
	ld.global.u32 	%r314, [%rd7+308];
	xor.b32  	%r354, %r354, %r314;
	ld.global.u32 	%r315, [%rd7+312];
	xor.b32  	%r353, %r353, %r315;
	ld.global.u32 	%r316, [%rd7+316];
	xor.b32  	%r352, %r352, %r316;
$L__BB0_38:
	add.s32 	%r351, %r351, 16;
	setp.ne.s32 	%p20, %r351, 32;
	@%p20 bra 	$L__BB0_6;
	mad.lo.s32 	%r317, %r345, -31, %r12;
	add.s32 	%r345, %r317, 1;
	setp.ne.s32 	%p21, %r345, 5;
	@%p21 bra 	$L__BB0_5;
	st.global.u32 	[%rd3+4], %r356;
	st.global.u32 	[%rd3+8], %r355;
	st.global.u32 	[%rd3+12], %r354;
	st.global.u32 	[%rd3+16], %r353;
	st.global.u32 	[%rd3+20], %r352;
	add.s32 	%r339, %r339, 1;
	setp.lt.u32 	%p22, %r339, %r3;
	@%p22 bra 	$L__BB0_4;
$L__BB0_41:
	shr.u64 	%rd8, %rd27, 2;
	add.s32 	%r338, %r338, 1;
	setp.gt.u64 	%p23, %rd27, 3;
	mov.u64 	%rd27, %rd8;
	@%p23 bra 	$L__BB0_2;
$L__BB0_42:
	mov.b32 	%r318, 0;
	st.global.v2.u32 	[%rd3+24], {%r318, %r318};
	st.global.u32 	[%rd3+32], %r318;
	mov.b64 	%rd18, 0;
	st.global.u64 	[%rd3+40], %rd18;
	setp.lt.s32 	%p24, %r1, 0;
	@%p24 bra 	$L__BB0_44;
	add.u64 	%rd19, %SP, 0;
	add.u64 	%rd20, %SPL, 0;
	st.local.u32 	[%rd20], %r1;
	mov.u64 	%rd21, $str$9;
	cvta.global.u64 	%rd22, %rd21;
	{ // callseq 0, 0
	.param .b64 param0;
	st.param.b64 	[param0], %rd22;
	.param .b64 param1;
	st.param.b64 	[param1], %rd19;
	.param .b32 retval0;
	call.uni (retval0), 
	vprintf, 
	(
	param0, 
	param1
	);
	ld.param.b32 	%r319, [retval0];
	} // callseq 0
	mul.wide.u32 	%rd23, %r1, 48;
	add.s64 	%rd24, %rd1, %rd23;
	ld.global.v2.u32 	{%r321, %r322}, [%rd24];
	shr.u32 	%r323, %r322, 2;
	xor.b32  	%r324, %r323, %r322;
	ld.global.v2.u32 	{%r325, %r326}, [%rd24+8];
	ld.global.v2.u32 	{%r327, %r328}, [%rd24+16];
	st.global.v2.u32 	[%rd24+8], {%r326, %r327};
	shl.b32 	%r329, %r328, 4;
	shl.b32 	%r330, %r324, 1;
	xor.b32  	%r331, %r330, %r329;
	xor.b32  	%r332, %r331, %r324;
	xor.b32  	%r333, %r332, %r328;
	st.global.v2.u32 	[%rd24+16], {%r328, %r333};
	add.s32 	%r334, %r321, 362437;
	st.global.v2.u32 	[%rd24], {%r334, %r325};
	add.s32 	%r335, %r333, %r334;
	cvt.rn.f32.u32 	%f1, %r335;
	fma.rn.f32 	%f2, %f1, 0f2F800000, 0f2F000000;
	cvt.f64.f32 	%fd1, %f2;
	st.local.u32 	[%rd20], %r1;
	st.local.f64 	[%rd20+8], %fd1;
	mov.u64 	%rd25, $str$10;
	cvta.global.u64 	%rd26, %rd25;
	{ // callseq 1, 0
	.param .b64 param0;
	st.param.b64 	[param0], %rd26;
	.param .b64 param1;
	st.param.b64 	[param1], %rd19;
	.param .b32 retval0;
	call.uni (retval0), 
	vprintf, 
	(
	param0, 
	param1
	);
	ld.param.b32 	%r336, [retval0];
	} // callseq 1
$L__BB0_44:
	ret;

}
	// .globl	_Z14generate_mazesP17curandStateXORWOWP9MAZE_PATH
.visible .entry _Z14generate_mazesP17curandStateXORWOWP9MAZE_PATH(
	.param .u64 .ptr .align 1 _Z14generate_mazesP17curandStateXORWOWP9MAZE_PATH_param_0,
	.param .u64 .ptr .align 1 _Z14generate_mazesP17curandStateXORWOWP9MAZE_PATH_param_1
)
{
	.local .align 16 .b8 	__local_depot1[4080];
	.reg .b64 	%SP;
	.reg .b64 	%SPL;
	.reg .pred 	%p<29>;
	.reg .b16 	%rs<17>;
	.reg .b32 	%r<298>;
	.reg .b32 	%f<2>;
	.reg .b64 	%rd<77>;
	.reg .b64 	%fd<2>;

	mov.u64 	%SPL, __local_depot1;
	cvta.local.u64 	%SP, %SPL;
	ld.param.u64 	%rd14, [_Z14generate_mazesP17curandStateXORWOWP9MAZE_PATH_param_0];
	ld.param.u64 	%rd15, [_Z14generate_mazesP17curandStateXORWOWP9MAZE_PATH_param_1];
	cvta.to.global.u64 	%rd16, %rd15;
	cvta.to.global.u64 	%rd17, %rd14;
	add.u64 	%rd1, %SPL, 0;
	add.u64 	%rd2, %SPL, 3528;
	add.u64 	%rd3, %SPL, 3984;
	add.u64 	%rd4, %SPL, 4016;
	add.u64 	%rd5, %SPL, 4048;
	mov.u32 	%r85, %ctaid.x;
	mov.u32 	%r86, %ntid.x;
	mov.u32 	%r87, %tid.x;
	mad.lo.s32 	%r88, %r85, %r86, %r87;
	mul.wide.s32 	%rd23, %r88, 48;
	add.s64 	%rd24, %rd17, %rd23;
	ld.global.v2.u32 	{%r1, %r2}, [%rd24];
	ld.global.v2.u32 	{%r3, %r4}, [%rd24+8];
	ld.global.v2.u32 	{%r284, %r281}, [%rd24+16];
	ld.global.v2.u32 	{%r7, %r8}, [%rd24+24];
	ld.global.f32 	%f1, [%rd24+32];
	ld.global.f64 	%fd1, [%rd24+40];
	mul.lo.s32 	%r89, %r88, 441;
	mul.wide.s32 	%rd25, %r89, 4;
	add.s64 	%rd6, %rd16, %rd25;
	mov.b32 	%r270, 0;
$L__BB1_1:
	and.b32  	%r10, %r270, 1;
	mul.lo.s32 	%r90, %r270, 21;
	mul.wide.u32 	%rd26, %r90, 4;
	add.s64 	%rd7, %rd6, %rd26;
	mov.b32 	%r91, 1;
	st.global.u32 	[%rd7], %r91;
	setp.eq.s32 	%p1, %r10, 0;
	@%p1 bra 	$L__BB1_3;
	mov.b32 	%r92, 0;
	st.global.u32 	[%rd7+4], %r92;
	bra.uni 	$L__BB1_4;
$L__BB1_3:
	mov.b32 	%r93, 1;
	st.global.u32 	[%rd7+4], %r93;
$L__BB1_4:
	mov.b32 	%r94, 1;
	st.global.u32 	[%rd7+8], %r94;
	@%p1 bra 	$L__BB1_6;
	mov.b32 	%r95, 0;
	st.global.u32 	[%rd7+12], %r95;
	bra.uni 	$L__BB1_7;
$L__BB1_6:
	mov.b32 	%r96, 1;
	st.global.u32 	[%rd7+12], %r96;
$L__BB1_7:
	mov.b32 	%r97, 1;
	st.global.u32 	[%rd7+16], %r97;
	@%p1 bra 	$L__BB1_9;
	mov.b32 	%r98, 0;
	st.global.u32 	[%rd7+20], %r98;
	bra.uni 	$L__BB1_10;
$L__BB1_9:
	mov.b32 	%r99, 1;
	st.global.u32 	[%rd7+20], %r99;
$L__BB1_10:
	mov.b32 	%r100, 1;
	st.global.u32 	[%rd7+24], %r100;
	@%p1 bra 	$L__BB1_12;
	mov.b32 	%r101, 0;
	st.global.u32 	[%rd7+28], %r101;
	bra.uni 	$L__BB1_13;
$L__BB1_12:
	mov.b32 	%r102, 1;
	st.global.u32 	[%rd7+28], %r102;
$L__BB1_13:
	mov.b32 	%r103, 1;
	st.global.u32 	[%rd7+32], %r103;
	@%p1 bra 	$L__BB1_15;
	mov.b32 	%r104, 0;
	st.global.u32 	[%rd7+36], %r104;
	bra.uni 	$L__BB1_16;
$L__BB1_15:
	mov.b32 	%r105, 1;
	st.global.u32 	[%rd7+36], %r105;
$L__BB1_16:
	mov.b32 	%r106, 1;
	st.global.u32 	[%rd7+40], %r106;
	@%p1 bra 	$L__BB1_18;
	mov.b32 	%r107, 0;
	st.global.u32 	[%rd7+44], %r107;
	bra.uni 	$L__BB1_19;
$L__BB1_18:
	mov.b32 	%r108, 1;
	st.global.u32 	[%rd7+44], %r108;
$L__BB1_19:
	mov.b32 	%r109, 1;
	st.global.u32 	[%rd7+48], %r109;
	@%p1 bra 	$L__BB1_21;
	mov.b32 	%r110, 0;
	st.global.u32 	[%rd7+52], %r110;
	bra.uni 	$L__BB1_22;
$L__BB1_21:
	mov.b32 	%r111, 1;
	st.global.u32 	[%rd7+52], %r111;
$L__BB1_22:
	mov.b32 	%r112, 1;
	st.global.u32 	[%rd7+56], %r112;
	@%p1 bra 	$L__BB1_24;
	mov.b32 	%r113, 0;
	st.global.u32 	[%rd7+60], %r113;
	bra.uni 	$L__BB1_25;
$L__BB1_24:
	mov.b32 	%r114, 1;
	st.global.u32 	[%rd7+60], %r114;
$L__BB1_25:
	mov.b32 	%r115, 1;
	st.global.u32 	[%rd7+64], %r115;
	@%p1 bra 	$L__BB1_27;
	mov.b32 	%r116, 0;
	st.global.u32 	[%rd7+68], %r116;
	bra.uni 	$L__BB1_28;
$L__BB1_27:
	mov.b32 	%r117, 1;
	st.global.u32 	[%rd7+68], %r117;
$L__BB1_28:
	mov.b32 	%r118, 1;
	st.global.u32 	[%rd7+72], %r118;
	@%p1 bra 	$L__BB1_30;
	mov.b32 	%r119, 0;
	st.global.u32 	[%rd7+76], %r119;
	bra.uni 	$L__BB1_31;
$L__BB1_30:
	mov.b32 	%r120, 1;
	st.global.u32 	[%rd7+76], %r120;
$L__BB1_31:
	mov.b32 	%r121, 1;
	st.global.u32 	[%rd7+80], %r121;
	add.s32 	%r270, %r270, 1;
	setp.ne.s32 	%p11, %r270, 21;
	@%p11 bra 	$L__BB1_1;
	shr.u32 	%r122, %r2, 2;
	xor.b32  	%r123, %r122, %r2;
	shl.b32 	%r124, %r281, 4;
	shl.b32 	%r125, %r123, 1;
	xor.b32  	%r126, %r124, %r125;
	xor.b32  	%r127, %r126, %r281;
	xor.b32  	%r282, %r127, %r123;
	sub.s32 	%r128, %r1, %r282;
	and.b32  	%r129, %r128, 1;
	setp.eq.b32 	%p12, %r129, 1;
	not.pred 	%p13, %p12;
	@%p13 bra 	$L__BB1_34;
	shr.u32 	%r130, %r3, 2;
	xor.b32  	%r131, %r130, %r3;
	shl.b32 	%r132, %r282, 4;
	shl.b32 	%r133, %r131, 1;
	xor.b32  	%r134, %r133, %r132;
	xor.b32  	%r135, %r134, %r131;
	xor.b32  	%r283, %r135, %r282;
	add.s32 	%r136, %r283, %r1;
	and.b32  	%r137, %r136, 1;
	neg.s32 	%r138, %r137;
	and.b32  	%r273, %r138, 20;
	shr.u32 	%r139, %r4, 2;
	xor.b32  	%r140, %r139, %r4;
	shl.b32 	%r141, %r283, 4;
	shl.b32 	%r142, %r140, 1;
	xor.b32  	%r143, %r142, %r141;
	xor.b32  	%r144, %r143, %r140;
	xor.b32  	%r279, %r144, %r283;
	add.s32 	%r280, %r1, 1087311;
	add.s32 	%r145, %r279, %r280;
	mul.hi.u32 	%r146, %r145, -858993459;
	shr.u32 	%r147, %r146, 3;
	mul.lo.s32 	%r148, %r147, 10;
	sub.s32 	%r149, %r145, %r148;
	shl.b32 	%r150, %r149, 1;
	or.b32  	%r275, %r150, 1;
	bra.uni 	$L__BB1_35;
$L__BB1_34:
	shr.u32 	%r151, %r3, 2;
	xor.b32  	%r152, %r151, %r3;
	shl.b32 	%r153, %r282, 4;
	shl.b32 	%r154, %r152, 1;
	xor.b32  	%r155, %r154, %r153;
	xor.b32  	%r156, %r155, %r152;
	xor.b32  	%r283, %r156, %r282;
	add.s32 	%r157, %r1, %r283;
	add.s32 	%r158, %r157, 724874;
	mul.hi.u32 	%r159, %r158, -858993459;
	shr.u32 	%r160, %r159, 3;
	mul.lo.s32 	%r161, %r160, 10;
	sub.s32 	%r162, %r158, %r161;
	shl.b32 	%r163, %r162, 1;
	or.b32  	%r273, %r163, 1;
	shr.u32 	%r164, %r4, 2;
	xor.b32  	%r165, %r164, %r4;
	shl.b32 	%r166, %r283, 4;
	shl.b32 	%r167, %r165, 1;
	xor.b32  	%r168, %r167, %r166;
	xor.b32  	%r169, %r168, %r165;
	xor.b32  	%r279, %r169, %r283;
	add.s32 	%r280, %r1, 1087311;
	add.s32 	%r170, %r279, %r280;
	and.b32  	%r171, %r170, 1;
	neg.s32 	%r172, %r171;
	and.b32  	%r275, %r172, 20;
$L__BB1_35:
	mad.lo.s32 	%r175, %r273, 21, %r275;
	cvt.u64.u32 	%rd27, %r175;
	mul.wide.u32 	%rd28, %r175, 4;
	add.s64 	%rd8, %rd6, %rd28;
	mov.b32 	%r176, 2;
	st.global.u32 	[%rd8], %r176;
	mov.b16 	%rs4, 0;
	st.local.u8 	[%rd2], %rs4;
	st.local.u8 	[%rd2+1], %rs4;
	st.local.u8 	[%rd2+2], %rs4;
	st.local.u8 	[%rd2+3], %rs4;
	st.local.u8 	[%rd2+4], %rs4;
	st.local.u8 	[%rd2+5], %rs4;
	st.local.u8 	[%rd2+6], %rs4;
	st.local.u8 	[%rd2+7], %rs4;
	st.local.u8 	[%rd2+8], %rs4;
	st.local.u8 	[%rd2+9], %rs4;
	st.local.u8 	[%rd2+10], %rs4;
	st.local.u8 	[%rd2+11], %rs4;
	st.local.u8 	[%rd2+12], %rs4;
	st.local.u8 	[%rd2+13], %rs4;
	st.local.u8 	[%rd2+14], %rs4;
	st.local.u8 	[%rd2+15], %rs4;
	st.local.u8 	[%rd2+16], %rs4;
	st.local.u8 	[%rd2+17], %rs4;
	st.local.u8 	[%rd2+18], %rs4;
	st.local.u8 	[%rd2+19], %rs4;
	st.local.u8 	[%rd2+20], %rs4;
	st.local.u8 	[%rd2+21], %rs4;
	st.local.u8 	[%rd2+22], %rs4;
	st.local.u8 	[%rd2+23], %rs4;
	st.local.u8 	[%rd2+24], %rs4;
	st.local.u8 	[%rd2+25], %rs4;
	st.local.u8 	[%rd2+26], %rs4;
	st.local.u8 	[%rd2+27], %rs4;
	st.local.u8 	[%rd2+28], %rs4;
	st.local.u8 	[%rd2+29], %rs4;
	st.local.u8 	[%rd2+30], %rs4;
	st.local.u8 	[%rd2+31], %rs4;
	st.local.u8 	[%rd2+32], %rs4;
	st.local.u8 	[%rd2+33], %rs4;
	st.local.u8 	[%rd2+34], %rs4;
	st.local.u8 	[%rd2+35], %rs4;
	st.local.u8 	[%rd2+36], %rs4;
	st.local.u8 	[%rd2+37], %rs4;
	st.local.u8 	[%rd2+38], %rs4;
	st.local.u8 	[%rd2+39], %rs4;
	st.local.u8 	[%rd2+40], %rs4;
	st.local.u8 	[%rd2+41], %rs4;
	st.local.u8 	[%rd2+42], %rs4;
	st.local.u8 	[%rd2+43], %rs4;
	st.local.u8 	[%rd2+44], %rs4;
	st.local.u8 	[%rd2+45], %rs4;
	st.local.u8 	[%rd2+46], %rs4;
	st.local.u8 	[%rd2+47], %rs4;
	st.local.u8 	[%rd2+48], %rs4;
	st.local.u8 	[%rd2+49], %rs4;
	st.local.u8 	[%rd2+50], %rs4;
	st.local.u8 	[%rd2+51], %rs4;
	st.local.u8 	[%rd2+52], %rs4;
	st.local.u8 	[%rd2+53], %rs4;
	st.local.u8 	[%rd2+54], %rs4;
	st.local.u8 	[%rd2+55], %rs4;
	st.local.u8 	[%rd2+56], %rs4;
	st.local.u8 	[%rd2+57], %rs4;
	st.local.u8 	[%rd2+58], %rs4;
	st.local.u8 	[%rd2+59], %rs4;
	st.local.u8 	[%rd2+60], %rs4;
	st.local.u8 	[%rd2+61], %rs4;
	st.local.u8 	[%rd2+62], %rs4;
	st.local.u8 	[%rd2+63], %rs4;
	st.local.u8 	[%rd2+64], %rs4;
	st.local.u8 	[%rd2+65], %rs4;
	st.local.u8 	[%rd2+66], %rs4;
	st.local.u8 	[%rd2+67], %rs4;
	st.local.u8 	[%rd2+68], %rs4;
	st.local.u8 	[%rd2+69], %rs4;
	st.local.u8 	[%rd2+70], %rs4;
	st.local.u8 	[%rd2+71], %rs4;
	st.local.u8 	[%rd2+72], %rs4;
	st.local.u8 	[%rd2+73], %rs4;
	st.local.u8 	[%rd2+74], %rs4;
	st.local.u8 	[%rd2+75], %rs4;
	st.local.u8 	[%rd2+76], %rs4;
	st.local.u8 	[%rd2+77], %rs4;
	st.local.u8 	[%rd2+78], %rs4;
	st.local.u8 	[%rd2+79], %rs4;
	st.local.u8 	[%rd2+80], %rs4;
	st.local.u8 	[%rd2+81], %rs4;
	st.local.u8 	[%rd2+82], %rs4;
	st.local.u8 	[%rd2+83], %rs4;
	st.local.u8 	[%rd2+84], %rs4;
	st.local.u8 	[%rd2+85], %rs4;
	st.local.u8 	[%rd2+86], %rs4;
	st.local.u8 	[%rd2+87], %rs4;
	st.local.u8 	[%rd2+88], %rs4;
	st.local.u8 	[%rd2+89], %rs4;
	st.local.u8 	[%rd2+90], %rs4;
	st.local.u8 	[%rd2+91], %rs4;
	st.local.u8 	[%rd2+92], %rs4;
	st.local.u8 	[%rd2+93], %rs4;
	st.local.u8 	[%rd2+94], %rs4;
	st.local.u8 	[%rd2+95], %rs4;
	st.local.u8 	[%rd2+96], %rs4;
	st.local.u8 	[%rd2+97], %rs4;
	st.local.u8 	[%rd2+98], %rs4;
	st.local.u8 	[%rd2+99], %rs4;
	st.local.u8 	[%rd2+100], %rs4;
	st.local.u8 	[%rd2+101], %rs4;
	st.local.u8 	[%rd2+102], %rs4;
	st.local.u8 	[%rd2+103], %rs4;
	st.local.u8 	[%rd2+104], %rs4;
	st.local.u8 	[%rd2+105], %rs4;
	st.local.u8 	[%rd2+106], %rs4;
	st.local.u8 	[%rd2+107], %rs4;
	st.local.u8 	[%rd2+108], %rs4;
	st.local.u8 	[%rd2+109], %rs4;
	st.local.u8 	[%rd2+110], %rs4;
	st.local.u8 	[%rd2+111], %rs4;
	st.local.u8 	[%rd2+112], %rs4;
	st.local.u8 	[%rd2+113], %rs4;
	st.local.u8 	[%rd2+114], %rs4;
	st.local.u8 	[%rd2+115], %rs4;
	st.local.u8 	[%rd2+116], %rs4;
	st.local.u8 	[%rd2+117], %rs4;
	st.local.u8 	[%rd2+118], %rs4;
	st.local.u8 	[%rd2+119], %rs4;
	st.local.u8 	[%rd2+120], %rs4;
	st.local.u8 	[%rd2+121], %rs4;
	st.local.u8 	[%rd2+122], %rs4;
	st.local.u8 	[%rd2+123], %rs4;
	st.local.u8 	[%rd2+124], %rs4;
	st.local.u8 	[%rd2+125], %rs4;
	st.local.u8 	[%rd2+126], %rs4;
	st.local.u8 	[%rd2+127], %rs4;
	st.local.u8 	[%rd2+128], %rs4;
	st.local.u8 	[%rd2+129], %rs4;
	st.local.u8 	[%rd2+130], %rs4;
	st.local.u8 	[%rd2+131], %rs4;
	st.local.u8 	[%rd2+132], %rs4;
	st.local.u8 	[%rd2+133], %rs4;
	st.local.u8 	[%rd2+134], %rs4;
	st.local.u8 	[%rd2+135], %rs4;
	st.local.u8 	[%rd2+136], %rs4;
	st.local.u8 	[%rd2+137], %rs4;
	st.local.u8 	[%rd2+138], %rs4;
	st.local.u8 	[%rd2+139], %rs4;
	st.local.u8 	[%rd2+140], %rs4;
	st.local.u8 	[%rd2+141], %rs4;
	st.local.u8 	[%rd2+142], %rs4;
	st.local.u8 	[%rd2+143], %rs4;
	st.local.u8 	[%rd2+144], %rs4;
	st.local.u8 	[%rd2+145], %rs4;
	st.local.u8 	[%rd2+146], %rs4;
	st.local.u8 	[%rd2+147], %rs4;
	st.local.u8 	[%rd2+148], %rs4;
	st.local.u8 	[%rd2+149], %rs4;
	st.local.u8 	[%rd2+150], %rs4;
	st.local.u8 	[%rd2+151], %rs4;
	st.local.u8 	[%rd2+152], %rs4;
	st.local.u8 	[%rd2+153], %rs4;
	st.local.u8 	[%rd2+154], %rs4;
	st.local.u8 	[%rd2+155], %rs4;
	st.local.u8 	[%rd2+156], %rs4;
	st.local.u8 	[%rd2+157], %rs4;
	st.local.u8 	[%rd2+158], %rs4;
	st.local.u8 	[%rd2+159], %rs4;
	st.local.u8 	[%rd2+160], %rs4;
	st.local.u8 	[%rd2+161], %rs4;
	st.local.u8 	[%rd2+162], %rs4;
	st.local.u8 	[%rd2+163], %rs4;
	st.local.u8 	[%rd2+164], %rs4;
	st.local.u8 	[%rd2+165], %rs4;
	st.local.u8 	[%rd2+166], %rs4;
	st.local.u8 	[%rd2+167], %rs4;
	st.local.u8 	[%rd2+168], %rs4;
	st.local.u8 	[%rd2+169], %rs4;
	st.local.u8 	[%rd2+170], %rs4;
	st.local.u8 	[%rd2+171], %rs4;
	st.local.u8 	[%rd2+172], %rs4;
	st.local.u8 	[%rd2+173], %rs4;
	st.local.u8 	[%rd2+174], %rs4;
	st.local.u8 	[%rd2+175], %rs4;
	st.local.u8 	[%rd2+176], %rs4;
	st.local.u8 	[%rd2+177], %rs4;
	st.local.u8 	[%rd2+178], %rs4;
	st.local.u8 	[%rd2+179], %rs4;
	st.local.u8 	[%rd2+180], %rs4;
	st.local.u8 	[%rd2+181], %rs4;
	st.local.u8 	[%rd2+182], %rs4;
	st.local.u8 	[%rd2+183], %rs4;
	st.local.u8 	[%rd2+184], %rs4;
	st.local.u8 	[%rd2+185], %rs4;
	st.local.u8 	[%rd2+186], %rs4;
	st.local.u8 	[%rd2+187], %rs4;
	st.local.u8 	[%rd2+188], %rs4;
	st.local.u8 	[%rd2+189], %rs4;
	st.local.u8 	[%rd2+190], %rs4;
	st.local.u8 	[%rd2+191], %rs4;
	st.local.u8 	[%rd2+192], %rs4;
	st.local.u8 	[%rd2+193], %rs4;
	st.local.u8 	[%rd2+194], %rs4;
	st.local.u8 	[%rd2+195], %rs4;
	st.local.u8 	[%rd2+196], %rs4;
	st.local.u8 	[%rd2+197], %rs4;
	st.local.u8 	[%rd2+198], %rs4;
	st.local.u8 	[%rd2+199], %rs4;
	st.local.u8 	[%rd2+200], %rs4;
	st.local.u8 	[%rd2+201], %rs4;
	st.local.u8 	[%rd2+202], %rs4;
	st.local.u8 	[%rd2+203], %rs4;
	st.local.u8 	[%rd2+204], %rs4;
	st.local.u8 	[%rd2+205], %rs4;
	st.local.u8 	[%rd2+206], %rs4;
	st.local.u8 	[%rd2+207], %rs4;
	st.local.u8 	[%rd2+208], %rs4;
	st.local.u8 	[%rd2+209], %rs4;
	st.local.u8 	[%rd2+210], %rs4;
	st.local.u8 	[%rd2+211], %rs4;
	st.local.u8 	[%rd2+212], %rs4;
	st.local.u8 	[%rd2+213], %rs4;
	st.local.u8 	[%rd2+214], %rs4;
	st.local.u8 	[%rd2+215], %rs4;
	st.local.u8 	[%rd2+216], %rs4;
	st.local.u8 	[%rd2+217], %rs4;
	st.local.u8 	[%rd2+218], %rs4;
	st.local.u8 	[%rd2+219], %rs4;
	st.local.u8 	[%rd2+220], %rs4;
	st.local.u8 	[%rd2+221], %rs4;
	st.local.u8 	[%rd2+222], %rs4;
	st.local.u8 	[%rd2+223], %rs4;
	st.local.u8 	[%rd2+224], %rs4;
	st.local.u8 	[%rd2+225], %rs4;
	st.local.u8 	[%rd2+226], %rs4;
	st.local.u8 	[%rd2+227], %rs4;
	st.local.u8 	[%rd2+228], %rs4;
	st.local.u8 	[%rd2+229], %rs4;
	st.local.u8 	[%rd2+230], %rs4;
	st.local.u8 	[%rd2+231], %rs4;
	st.local.u8 	[%rd2+232], %rs4;
	st.local.u8 	[%rd2+233], %rs4;
	st.local.u8 	[%rd2+234], %rs4;
	st.local.u8 	[%rd2+235], %rs4;
	st.local.u8 	[%rd2+236], %rs4;
	st.local.u8 	[%rd2+237], %rs4;
	st.local.u8 	[%rd2+238], %rs4;
	st.local.u8 	[%rd2+239], %rs4;
	st.local.u8 	[%rd2+240], %rs4;
	st.local.u8 	[%rd2+241], %rs4;
	st.local.u8 	[%rd2+242], %rs4;
	st.local.u8 	[%rd2+243], %rs4;
	st.local.u8 	[%rd2+244], %rs4;
	st.local.u8 	[%rd2+245], %rs4;
	st.local.u8 	[%rd2+246], %rs4;
	st.local.u8 	[%rd2+247], %rs4;
	st.local.u8 	[%rd2+248], %rs4;
	st.local.u8 	[%rd2+249], %rs4;
	st.local.u8 	[%rd2+250], %rs4;
	st.local.u8 	[%rd2+251], %rs4;
	st.local.u8 	[%rd2+252], %rs4;
	st.local.u8 	[%rd2+253], %rs4;
	st.local.u8 	[%rd2+254], %rs4;
	st.local.u8 	[%rd2+255], %rs4;
	st.local.u8 	[%rd2+256], %rs4;
	st.local.u8 	[%rd2+257], %rs4;
	st.local.u8 	[%rd2+258], %rs4;
	st.local.u8 	[%rd2+259], %rs4;
	st.local.u8 	[%rd2+260], %rs4;
	st.local.u8 	[%rd2+261], %rs4;
	st.local.u8 	[%rd2+262], %rs4;
	st.local.u8 	[%rd2+263], %rs4;
	st.local.u8 	[%rd2+264], %rs4;
	st.local.u8 	[%rd2+265], %rs4;
	st.local.u8 	[%rd2+266], %rs4;
	st.local.u8 	[%rd2+267], %rs4;
	st.local.u8 	[%rd2+268], %rs4;
	st.local.u8 	[%rd2+269], %rs4;
	st.local.u8 	[%rd2+270], %rs4;
	st.local.u8 	[%rd2+271], %rs4;
	st.local.u8 	[%rd2+272], %rs4;
	st.local.u8 	[%rd2+273], %rs4;
	st.local.u8 	[%rd2+274], %rs4;
	st.local.u8 	[%rd2+275], %rs4;
	st.local.u8 	[%rd2+276], %rs4;
	st.local.u8 	[%rd2+277], %rs4;
	st.local.u8 	[%rd2+278], %rs4;
	st.local.u8 	[%rd2+279], %rs4;
	st.local.u8 	[%rd2+280], %rs4;
	st.local.u8 	[%rd2+281], %rs4;
	st.local.u8 	[%rd2+282], %rs4;
	st.local.u8 	[%rd2+283], %rs4;
	st.local.u8 	[%rd2+284], %rs4;
	st.local.u8 	[%rd2+285], %rs4;
	st.local.u8 	[%rd2+286], %rs4;
	st.local.u8 	[%rd2+287], %rs4;
	st.local.u8 	[%rd2+288], %rs4;
	st.local.u8 	[%rd2+289], %rs4;
	st.local.u8 	[%rd2+290], %rs4;
	st.local.u8 	[%rd2+291], %rs4;
	st.local.u8 	[%rd2+292], %rs4;
	st.local.u8 	[%rd2+293], %rs4;
	st.local.u8 	[%rd2+294], %rs4;
	st.local.u8 	[%rd2+295], %rs4;
	st.local.u8 	[%rd2+296], %rs4;
	st.local.u8 	[%rd2+297], %rs4;
	st.local.u8 	[%rd2+298], %rs4;
	st.local.u8 	[%rd2+299], %rs4;
	st.local.u8 	[%rd2+300], %rs4;
	st.local.u8 	[%rd2+301], %rs4;
	st.local.u8 	[%rd2+302], %rs4;
	st.local.u8 	[%rd2+303], %rs4;
	st.local.u8 	[%rd2+304], %rs4;
	st.local.u8 	[%rd2+305], %rs4;
	st.local.u8 	[%rd2+306], %rs4;
	st.local.u8 	[%rd2+307], %rs4;
	st.local.u8 	[%rd2+308], %rs4;
	st.local.u8 	[%rd2+309], %rs4;
	st.local.u8 	[%rd2+310], %rs4;
	st.local.u8 	[%rd2+311], %rs4;
	st.local.u8 	[%rd2+312], %rs4;
	st.local.u8 	[%rd2+313], %rs4;
	st.local.u8 	[%rd2+314], %rs4;
	st.local.u8 	[%rd2+315], %rs4;
	st.local.u8 	[%rd2+316], %rs4;
	st.local.u8 	[%rd2+317], %rs4;
	st.local.u8 	[%rd2+318], %rs4;
	st.local.u8 	[%rd2+319], %rs4;
	st.local.u8 	[%rd2+320], %rs4;
	st.local.u8 	[%rd2+321], %rs4;
	st.local.u8 	[%rd2+322], %rs4;
	st.local.u8 	[%rd2+323], %rs4;
	st.local.u8 	[%rd2+324], %rs4;
	st.local.u8 	[%rd2+325], %rs4;
	st.local.u8 	[%rd2+326], %rs4;
	st.local.u8 	[%rd2+327], %rs4;
	st.local.u8 	[%rd2+328], %rs4;
	st.local.u8 	[%rd2+329], %rs4;
	st.local.u8 	[%rd2+330], %rs4;
	st.local.u8 	[%rd2+331], %rs4;
	st.local.u8 	[%rd2+332], %rs4;
	st.local.u8 	[%rd2+333], %rs4;
	st.local.u8 	[%rd2+334], %rs4;
	st.local.u8 	[%rd2+335], %rs4;
	st.local.u8 	[%rd2+336], %rs4;
	st.local.u8 	[%rd2+337], %rs4;
	st.local.u8 	[%rd2+338], %rs4;
	st.local.u8 	[%rd2+339], %rs4;
	st.local.u8 	[%rd2+340], %rs4;
	st.local.u8 	[%rd2+341], %rs4;
	st.local.u8 	[%rd2+342], %rs4;
	st.local.u8 	[%rd2+343], %rs4;
	st.local.u8 	[%rd2+344], %rs4;
	st.local.u8 	[%rd2+345], %rs4;
	st.local.u8 	[%rd2+346], %rs4;
	st.local.u8 	[%rd2+347], %rs4;
	st.local.u8 	[%rd2+348], %rs4;
	st.local.u8 	[%rd2+349], %rs4;
	st.local.u8 	[%rd2+350], %rs4;
	st.local.u8 	[%rd2+351], %rs4;
	st.local.u8 	[%rd2+352], %rs4;
	st.local.u8 	[%rd2+353], %rs4;
	st.local.u8 	[%rd2+354], %rs4;
	st.local.u8 	[%rd2+355], %rs4;
	st.local.u8 	[%rd2+356], %rs4;
	st.local.u8 	[%rd2+357], %rs4;
	st.local.u8 	[%rd2+358], %rs4;
	st.local.u8 	[%rd2+359], %rs4;
	st.local.u8 	[%rd2+360], %rs4;
	st.local.u8 	[%rd2+361], %rs4;
	st.local.u8 	[%rd2+362], %rs4;
	st.local.u8 	[%rd2+363], %rs4;
	st.local.u8 	[%rd2+364], %rs4;
	st.local.u8 	[%rd2+365], %rs4;
	st.local.u8 	[%rd2+366], %rs4;
	st.local.u8 	[%rd2+367], %rs4;
	st.local.u8 	[%rd2+368], %rs4;
	st.local.u8 	[%rd2+369], %rs4;
	st.local.u8 	[%rd2+370], %rs4;
	st.local.u8 	[%rd2+371], %rs4;
	st.local.u8 	[%rd2+372], %rs4;
	st.local.u8 	[%rd2+373], %rs4;
	st.local.u8 	[%rd2+374], %rs4;
	st.local.u8 	[%rd2+375], %rs4;
	st.local.u8 	[%rd2+376], %rs4;
	st.local.u8 	[%rd2+377], %rs4;
	st.local.u8 	[%rd2+378], %rs4;
	st.local.u8 	[%rd2+379], %rs4;
	st.local.u8 	[%rd2+380], %rs4;
	st.local.u8 	[%rd2+381], %rs4;
	st.local.u8 	[%rd2+382], %rs4;
	st.local.u8 	[%rd2+383], %rs4;
	st.local.u8 	[%rd2+384], %rs4;
	st.local.u8 	[%rd2+385], %rs4;
	st.local.u8 	[%rd2+386], %rs4;
	st.local.u8 	[%rd2+387], %rs4;
	st.local.u8 	[%rd2+388], %rs4;
	st.local.u8 	[%rd2+389], %rs4;
	st.local.u8 	[%rd2+390], %rs4;
	st.local.u8 	[%rd2+391], %rs4;
	st.local.u8 	[%rd2+392], %rs4;
	st.local.u8 	[%rd2+393], %rs4;
	st.local.u8 	[%rd2+394], %rs4;
	st.local.u8 	[%rd2+395], %rs4;
	st.local.u8 	[%rd2+396], %rs4;
	st.local.u8 	[%rd2+397], %rs4;
	st.local.u8 	[%rd2+398], %rs4;
	st.local.u8 	[%rd2+399], %rs4;
	st.local.u8 	[%rd2+400], %rs4;
	st.local.u8 	[%rd2+401], %rs4;
	st.local.u8 	[%rd2+402], %rs4;
	st.local.u8 	[%rd2+403], %rs4;
	st.local.u8 	[%rd2+404], %rs4;
	st.local.u8 	[%rd2+405], %rs4;
	st.local.u8 	[%rd2+406], %rs4;
	st.local.u8 	[%rd2+407], %rs4;
	st.local.u8 	[%rd2+408], %rs4;
	st.local.u8 	[%rd2+409], %rs4;
	st.local.u8 	[%rd2+410], %rs4;
	st.local.u8 	[%rd2+411], %rs4;
	st.local.u8 	[%rd2+412], %rs4;
	st.local.u8 	[%rd2+413], %rs4;
	st.local.u8 	[%rd2+414], %rs4;
	st.local.u8 	[%rd2+415], %rs4;
	st.local.u8 	[%rd2+416], %rs4;
	st.local.u8 	[%rd2+417], %rs4;
	st.local.u8 	[%rd2+418], %rs4;
	st.local.u8 	[%rd2+419], %rs4;
	st.local.u8 	[%rd2+420], %rs4;
	st.local.u8 	[%rd2+421], %rs4;
	st.local.u8 	[%rd2+422], %rs4;
	st.local.u8 	[%rd2+423], %rs4;
	st.local.u8 	[%rd2+424], %rs4;
	st.local.u8 	[%rd2+425], %rs4;
	st.local.u8 	[%rd2+426], %rs4;
	st.local.u8 	[%rd2+427], %rs4;
	st.local.u8 	[%rd2+428], %rs4;
	st.local.u8 	[%rd2+429], %rs4;
	st.local.u8 	[%rd2+430], %rs4;
	st.local.u8 	[%rd2+431], %rs4;
	st.local.u8 	[%rd2+432], %rs4;
	st.local.u8 	[%rd2+433], %rs4;
	st.local.u8 	[%rd2+434], %rs4;
	st.local.u8 	[%rd2+435], %rs4;
	st.local.u8 	[%rd2+436], %rs4;
	st.local.u8 	[%rd2+437], %rs4;
	st.local.u8 	[%rd2+438], %rs4;
	st.local.u8 	[%rd2+439], %rs4;
	st.local.u8 	[%rd2+440], %rs4;
	st.local.v2.u32 	[%rd1], {%r273, %r275};
	add.s64 	%rd29, %rd2, %rd27;
	mov.b16 	%rs16, 1;
	st.local.u8 	[%rd29], %rs16;
	mov.b32 	%r278, 0;
	mov.b32 	%r177, -2;
	st.local.v4.u32 	[%rd3], {%r177, %r278, %r176, %r278};
	st.local.v4.u32 	[%rd3+16], {%r278, %r177, %r278, %r176};
	mov.b32 	%r276, 1;
	mov.b32 	%r178, -1;
	st.local.v4.u32 	[%rd4], {%r178, %r278, %r276, %r278};
	st.local.v4.u32 	[%rd4+16], {%r278, %r178, %r278, %r276};
	mov.u32 	%r296, %r276;
$L__BB1_36:
	mov.u32 	%r36, %r283;
	mov.u32 	%r31, %r279;
	add.s32 	%r179, %r276, -1;
	mul.wide.u32 	%rd30, %r179, 8;
	add.s64 	%rd31, %rd1, %rd30;
	ld.local.v2.u32 	{%r37, %r38}, [%rd31];
	mov.b32 	%r180, 3;
	mov.b32 	%r181, 2;
	mov.b32 	%r182, 1;
	mov.b32 	%r183, 0;
	st.local.v4.u32 	[%rd5], {%r183, %r182, %r181, %r180};
	shr.u32 	%r184, %r284, 2;
	xor.b32  	%r185, %r184, %r284;
	shl.b32 	%r186, %r31, 4;
	shl.b32 	%r187, %r185, 1;
	xor.b32  	%r188, %r186, %r187;
	xor.b32  	%r189, %r188, %r185;
	xor.b32  	%r39, %r189, %r31;
	add.s32 	%r190, %r280, %r39;
	shl.b32 	%r191, %r190, 2;
	add.s32 	%r192, %r191, 4;
	cvt.u64.u32 	%rd32, %r192;
	and.b64  	%rd33, %rd32, 12;
	add.s64 	%rd34, %rd5, %rd33;
	ld.local.u32 	%r193, [%rd34];
	st.local.u32 	[%rd5+12], %r193;
	st.local.u32 	[%rd34], %r180;
	shr.u32 	%r194, %r281, 2;
	xor.b32  	%r195, %r194, %r281;
	shl.b32 	%r196, %r39, 4;
	shl.b32 	%r197, %r195, 1;
	xor.b32  	%r198, %r196, %r197;
	xor.b32  	%r199, %r198, %r195;
	xor.b32  	%r283, %r199, %r39;
	add.s32 	%r200, %r280, %r283;
	add.s32 	%r201, %r200, 724874;
	mul.hi.u32 	%r202, %r201, -1431655765;
	shr.u32 	%r203, %r202, 1;
	mul.lo.s32 	%r204, %r203, 3;
	sub.s32 	%r205, %r201, %r204;
	ld.local.u32 	%r206, [%rd5+8];
	mul.wide.u32 	%rd35, %r205, 4;
	add.s64 	%rd36, %rd5, %rd35;
	ld.local.u32 	%r207, [%rd36];
	st.local.u32 	[%rd5+8], %r207;
	st.local.u32 	[%rd36], %r206;
	shr.u32 	%r208, %r282, 2;
	xor.b32  	%r209, %r208, %r282;
	shl.b32 	%r210, %r283, 4;
	shl.b32 	%r211, %r209, 1;
	xor.b32  	%r212, %r210, %r211;
	xor.b32  	%r213, %r212, %r209;
	xor.b32  	%r279, %r213, %r283;
	add.s32 	%r280, %r280, 1087311;
	add.s32 	%r214, %r279, %r280;
	ld.local.u32 	%r215, [%rd5+4];
	shl.b32 	%r216, %r214, 2;
	cvt.u64.u32 	%rd37, %r216;
	and.b64  	%rd38, %rd37, 4;
	add.s64 	%rd39, %rd5, %rd38;
	ld.local.u32 	%r217, [%rd39];
	st.local.u32 	[%rd5+4], %r217;
	st.local.u32 	[%rd39], %r215;
	and.b16  	%rs5, %rs16, 255;
	setp.eq.s16 	%p14, %rs5, 0;
	@%p14 bra 	$L__BB1_38;
	ld.local.u32 	%r218, [%rd5];
	mul.wide.s32 	%rd40, %r218, 8;
	add.s64 	%rd41, %rd4, %rd40;
	ld.local.v2.u32 	{%r285, %r286}, [%rd41];
	bra.uni 	$L__BB1_39;
$L__BB1_38:
	ld.local.u32 	%r219, [%rd5];
	mul.wide.s32 	%rd42, %r219, 8;
	add.s64 	%rd43, %rd3, %rd42;
	ld.local.v2.u32 	{%r285, %r286}, [%rd43];
$L__BB1_39:
	add.s32 	%r287, %r286, %r38;
	add.s32 	%r288, %r285, %r37;
	add.s32 	%r220, %r288, -1;
	add.s32 	%r221, %r287, -1;
	max.u32 	%r222, %r220, %r221;
	setp.gt.u32 	%p15, %r222, 18;
	@%p15 bra 	$L__BB1_42;
	mad.lo.s32 	%r223, %r288, 21, %r287;
	cvt.u64.u32 	%rd44, %r223;
	add.s64 	%rd76, %rd2, %rd44;
	ld.local.u8 	%rs6, [%rd76];
	setp.ne.s16 	%p16, %rs6, 0;
	@%p16 bra 	$L__BB1_42;
$L__BB1_41:
	ld.param.u64 	%rd75, [_Z14generate_mazesP17curandStateXORWOWP9MAZE_PATH_param_1];
	mov.b16 	%rs14, 1;
	st.local.u8 	[%rd76], %rs14;
	add.s32 	%r296, %r296, 1;
	add.s32 	%r245, %r288, %r37;
	shr.u32 	%r246, %r245, 31;
	add.s32 	%r247, %r245, %r246;
	shr.s32 	%r248, %r247, 1;
	add.s32 	%r249, %r287, %r38;
	shr.u32 	%r250, %r249, 31;
	add.s32 	%r251, %r249, %r250;
	shr.s32 	%r252, %r251, 1;
	mad.lo.s32 	%r253, %r248, 21, %r252;
	cvta.to.global.u64 	%rd60, %rd75;
	mov.u32 	%r254, %ctaid.x;
	mov.u32 	%r255, %ntid.x;
	mov.u32 	%r256, %tid.x;
	mad.lo.s32 	%r257, %r254, %r255, %r256;
	mul.lo.s32 	%r258, %r257, 441;
	mul.wide.s32 	%rd61, %r258, 4;
	add.s64 	%rd62, %rd60, %rd61;
	mul.wide.s32 	%rd63, %r253, 4;
	add.s64 	%rd64, %rd62, %rd63;
	mov.b32 	%r295, 0;
	st.global.u32 	[%rd64], %r295;
	mul.wide.u32 	%rd65, %r276, 8;
	add.s64 	%rd66, %rd1, %rd65;
	st.local.v2.u32 	[%rd66], {%r288, %r287};
	add.s32 	%r276, %r276, 1;
	mov.b16 	%rs16, 0;
	bra.uni 	$L__BB1_57;
$L__BB1_42:
	and.b16  	%rs7, %rs16, 255;
	setp.eq.s16 	%p17, %rs7, 0;
	@%p17 bra 	$L__BB1_44;
	ld.local.u32 	%r224, [%rd5+4];
	mul.wide.s32 	%rd45, %r224, 8;
	add.s64 	%rd46, %rd4, %rd45;
	ld.local.v2.u32 	{%r289, %r290}, [%rd46];
	bra.uni 	$L__BB1_45;
$L__BB1_44:
	ld.local.u32 	%r225, [%rd5+4];
	mul.wide.s32 	%rd47, %r225, 8;
	add.s64 	%rd48, %rd3, %rd47;
	ld.local.v2.u32 	{%r289, %r290}, [%rd48];
$L__BB1_45:
	add.s32 	%r287, %r290, %r38;
	add.s32 	%r288, %r289, %r37;
	add.s32 	%r226, %r288, -1;
	add.s32 	%r227, %r287, -1;
	max.u32 	%r228, %r226, %r227;
	setp.gt.u32 	%p18, %r228, 18;
	@%p18 bra 	$L__BB1_47;
	mad.lo.s32 	%r229, %r288, 21, %r287;
	cvt.u64.u32 	%rd49, %r229;
	add.s64 	%rd76, %rd2, %rd49;
	ld.local.u8 	%rs8, [%rd76];
	setp.eq.s16 	%p19, %rs8, 0;
	@%p19 bra 	$L__BB1_41;
$L__BB1_47:
	and.b16  	%rs9, %rs16, 255;
	setp.eq.s16 	%p20, %rs9, 0;
	@%p20 bra 	$L__BB1_49;
	ld.local.u32 	%r230, [%rd5+8];
	mul.wide.s32 	%rd50, %r230, 8;
	add.s64 	%rd51, %rd4, %rd50;
	ld.local.v2.u32 	{%r291, %r292}, [%rd51];
	bra.uni 	$L__BB1_50;
$L__BB1_49:
	ld.local.u32 	%r231, [%rd5+8];
	mul.wide.s32 	%rd52, %r231, 8;
	add.s64 	%rd53, %rd3, %rd52;
	ld.local.v2.u32 	{%r291, %r292}, [%rd53];
$L__BB1_50:
	add.s32 	%r287, %r292, %r38;
	add.s32 	%r288, %r291, %r37;
	add.s32 	%r232, %r288, -1;
	add.s32 	%r233, %r287, -1;
	max.u32 	%r234, %r232, %r233;
	setp.gt.u32 	%p21, %r234, 18;
	@%p21 bra 	$L__BB1_52;
	mad.lo.s32 	%r235, %r288, 21, %r287;
	cvt.u64.u32 	%rd54, %r235;
	add.s64 	%rd76, %rd2, %rd54;
	ld.local.u8 	%rs10, [%rd76];
	setp.eq.s16 	%p22, %rs10, 0;
	@%p22 bra 	$L__BB1_41;
$L__BB1_52:
	and.b16  	%rs11, %rs16, 255;
	setp.eq.s16 	%p23, %rs11, 0;
	@%p23 bra 	$L__BB1_54;
	ld.local.u32 	%r236, [%rd5+12];
	mul.wide.s32 	%rd55, %r236, 8;
	add.s64 	%rd56, %rd4, %rd55;
	ld.local.v2.u32 	{%r293, %r294}, [%rd56];
	bra.uni 	$L__BB1_55;
$L__BB1_54:
	ld.local.u32 	%r237, [%rd5+12];
	mul.wide.s32 	%rd57, %r237, 8;
	add.s64 	%rd58, %rd3, %rd57;
	ld.local.v2.u32 	{%r293, %r294}, [%rd58];
$L__BB1_55:
	add.s32 	%r287, %r294, %r38;
	add.s32 	%r288, %r293, %r37;
	add.s32 	%r239, %r288, -1;
	add.s32 	%r240, %r287, -1;
	max.u32 	%r241, %r239, %r240;
	setp.gt.u32 	%p24, %r241, 18;
	mov.b32 	%r295, -1;
	@%p24 bra 	$L__BB1_57;
	mad.lo.s32 	%r243, %r288, 21, %r287;
	cvt.u64.u32 	%rd59, %r243;
	add.s64 	%rd76, %rd2, %rd59;
	ld.local.u8 	%rs12, [%rd76];
	setp.eq.s16 	%p25, %rs12, 0;
	@%p25 bra 	$L__BB1_41;
$L__BB1_57:
	add.s32 	%r276, %r276, %r295;
	setp.gt.s32 	%p26, %r296, 100;
	@%p26 bra 	$L__BB1_61;
	setp.ne.s32 	%p27, %r278, 4410;
	@%p27 bra 	$L__BB1_60;
	add.u64 	%rd67, %SP, 4064;
	add.u64 	%rd68, %SPL, 4064;
	mov.u32 	%r260, %ctaid.x;
	mov.u32 	%r261, %ntid.x;
	mov.u32 	%r262, %tid.x;
	mad.lo.s32 	%r263, %r260, %r261, %r262;
	st.local.u32 	[%rd68], %r263;
	mov.u64 	%rd69, $str$8;
	cvta.global.u64 	%rd70, %rd69;
	{ // callseq 2, 0
	.param .b64 param0;
	st.param.b64 	[param0], %rd70;
	.param .b64 param1;
	st.param.b64 	[param1], %rd67;
	.param .b32 retval0;
	call.uni (retval0), 
	vprintf, 
	(
	param0, 
	param1
	);
	ld.param.b32 	%r264, [retval0];
	} // callseq 2
	bra.uni 	$L__BB1_61;
$L__BB1_60:
	add.s32 	%r278, %r278, 1;
	mov.b32 	%r259, 1;
	st.global.u32 	[%rd8], %r259;
	setp.ne.s32 	%p28, %r276, 0;
	mov.u32 	%r281, %r31;
	mov.u32 	%r282, %r39;
	mov.u32 	%r284, %r36;
	@%p28 bra 	$L__BB1_36;
$L__BB1_61:
	ld.param.u64 	%rd74, [_Z14generate_mazesP17curandStateXORWOWP9MAZE_PATH_param_0];
	cvta.to.global.u64 	%rd71, %rd74;
	mov.u32 	%r266, %ctaid.x;
	mov.u32 	%r267, %ntid.x;
	mov.u32 	%r268, %tid.x;
	mad.lo.s32 	%r269, %r266, %r267, %r268;
	mul.wide.s32 	%rd72, %r269, 48;
	add.s64 	%rd73, %rd71, %rd72;
	st.global.v2.u32 	[%rd73], {%r280, %r36};
	st.global.v2.u32 	[%rd73+8], {%r31, %r39};
	st.global.v2.u32 	[%rd73+16], {%r283, %r279};
	st.global.v2.u32 	[%rd73+24], {%r7, %r8};
	st.global.f32 	[%rd73+32], %f1;
	st.global.f64 	[%rd73+40], %fd1;
	ret;

}
	// .globl	_Z13combine_mazesP9MAZE_PATHS0_iii
.visible .entry _Z13combine_mazesP9MAZE_PATHS0_iii(
	.param .u64 .ptr .align 1 _Z13combine_mazesP9MAZE_PATHS0_iii_param_0,
	.param .u64 .ptr .align 1 _Z13combine_mazesP9MAZE_PATHS0_iii_param_1,
	.param .u32 _Z13combine_mazesP9MAZE_PATHS0_iii_param_2,
	.param .u32 _Z13combine_mazesP9MAZE_PATHS0_iii_param_3,
	.param .u32 _Z13combine_mazesP9MAZE_PATHS0_iii_param_4
)
{
	.reg .pred 	%p<2>;
	.reg .b32 	%r<23>;
	.reg .b64 	%rd<9>;

	ld.param.u64 	%rd1, [_Z13combine_mazesP9MAZE_PATHS0_iii_param_0];
	ld.param.u64 	%rd2, [_Z13combine_mazesP9MAZE_PATHS0_iii_param_1];
	ld.param.u32 	%r3, [_Z13combine_mazesP9MAZE_PATHS0_iii_param_2];
	ld.param.u32 	%r4, [_Z13combine_mazesP9MAZE_PATHS0_iii_param_3];
	ld.param.u32 	%r5, [_Z13combine_mazesP9MAZE_PATHS0_iii_param_4];
	mov.u32 	%r6, %ctaid.y;
	mov.u32 	%r7, %ntid.y;
	mov.u32 	%r8, %tid.y;
	mad.lo.s32 	%r1, %r6, %r7, %r8;
	mov.u32 	%r9, %ctaid.x;
	mov.u32 	%r10, %ntid.x;
	mov.u32 	%r11, %tid.x;
	mad.lo.s32 	%r2, %r9, %r10, %r11;
	max.s32 	%r12, %r1, %r2;
	setp.ge.s32 	%p1, %r12, %r3;
	@%p1 bra 	$L__BB2_2;
	cvta.to.global.u64 	%rd3, %rd1;
	cvta.to.global.u64 	%rd4, %rd2;
	mov.u32 	%r13, %ctaid.z;
	div.s32 	%r14, %r13, %r5;
	mad.lo.s32 	%r15, %r14, %r3, %r1;
	mul.lo.s32 	%r16, %r14, %r5;
	sub.s32 	%r17, %r13, %r16;
	mad.lo.s32 	%r18, %r17, %r3, %r2;
	mad.lo.s32 	%r19, %r3, %r13, %r1;
	mad.lo.s32 	%r20, %r19, %r3, %r2;
	mul.wide.s32 	%rd5, %r20, 4;
	add.s64 	%rd6, %rd3, %rd5;
	ld.global.u32 	%r21, [%rd6];
	mad.lo.s32 	%r22, %r15, %r4, %r18;
	mul.wide.s32 	%rd7, %r22, 4;
	add.s64 	%rd8, %rd4, %rd7;
	st.global.u32 	[%rd8], %r21;
$L__BB2_2:
	ret;

}


// ===== COMPILED SASS (sm_100) =====

	.target	sm_100

	.elftype	@"ET_EXEC"


//--------------------- .note.nv.tkinfo           --------------------------
	.section	.note.nv.tkinfo,"",@"SHT_NOTE"
	.sectionflags	@"SHF_NOTE_NV_TKINFO"
	.tkinfo
        /*0018*/ 	.word	0x00000002
        /*0030*/ 	.string	""
        /*0030*/ 	.string	"ptxas"
        /*0030*/ 	.string	"Cuda compilation tools, release 13.0, V13.0.88"
        /*0030*/ 	.string	"Build cuda_13.0.r13.0/compiler.36424714_0"
        /*0030*/ 	.string	"-arch sm_100 -m 64 "



//--------------------- .note.nv.cuinfo           --------------------------
	.section	.note.nv.cuinfo,"",@"SHT_NOTE"
	.sectionflags	@"SHF_NOTE_NV_CUINFO"
        /*0018*/ 	.short	0x0002
        /*001a*/ 	.short	0x0064
        /*001c*/ 	.short	0x0082
	.zero		2


//--------------------- .nv.info                  --------------------------
	.section	.nv.info,"",@"SHT_CUDA_INFO"
	.align	4


	//----- nvinfo : EIATTR_REGCOUNT
	.align		4
        /*0000*/ 	.byte	0x04, 0x2f
        /*0002*/ 	.short	(.L_13 - .L_12)
	.align		4
.L_12:
        /*0004*/ 	.word	index@(_Z8init_rngP17curandStateXORWOWm)
        /*0008*/ 	.word	0x0000001f


	//----- nvinfo : EIATTR_FRAME_SIZE
	.align		4
.L_13:
        /*000c*/ 	.byte	0x04, 0x11
        /*000e*/ 	.short	(.L_15 - .L_14)
	.align		4
.L_14:
        /*0010*/ 	.word	index@(_Z8init_rngP17curandStateXORWOWm)
        /*0014*/ 	.word	0x00000010


	//----- nvinfo : EIATTR_REGCOUNT
	.align		4
.L_15:
        /*0018*/ 	.byte	0x04, 0x2f
        /*001a*/ 	.short	(.L_17 - .L_16)
	.align		4
.L_16:
        /*001c*/ 	.word	index@(_Z14generate_mazesP17curandStateXORWOWP9MAZE_PATH)
        /*0020*/ 	.word	0x00000026


	//----- nvinfo : EIATTR_FRAME_SIZE
	.align		4
.L_17:
        /*0024*/ 	.byte	0x04, 0x11
        /*0026*/ 	.short	(.L_19 - .L_18)
	.align		4
.L_18:
        /*0028*/ 	.word	index@(_Z14generate_mazesP17curandStateXORWOWP9MAZE_PATH)
        /*002c*/ 	.word	0x00000ff0


	//----- nvinfo : EIATTR_REGCOUNT
	.align		4
.L_19:
        /*0030*/ 	.byte	0x04, 0x2f
        /*0032*/ 	.short	(.L_21 - .L_20)
	.align		4
.L_20:
        /*0034*/ 	.word	index@(_Z13combine_mazesP9MAZE_PATHS0_iii)
        /*0038*/ 	.word	0x00000010


	//----- nvinfo : EIATTR_FRAME_SIZE
	.align		4
.L_21:
        /*003c*/ 	.byte	0x04, 0x11
        /*003e*/ 	.short	(.L_23 - .L_22)
	.align		4
.L_22:
        /*0040*/ 	.word	index@(_Z13combine_mazesP9MAZE_PATHS0_iii)
        /*0044*/ 	.word	0x00000000


	//----- nvinfo : EIATTR_MIN_STACK_SIZE
	.align		4
.L_23:
        /*0048*/ 	.byte	0x04, 0x12
        /*004a*/ 	.short	(.L_25 - .L_24)
	.align		4
.L_24:
        /*004c*/ 	.word	index@(_Z13combine_mazesP9MAZE_PATHS0_iii)
        /*0050*/ 	.word	0x00000000


	//----- nvinfo : EIATTR_MIN_STACK_SIZE
	.align		4
.L_25:
        /*0054*/ 	.byte	0x04, 0x12
        /*0056*/ 	.short	(.L_27 - .L_26)
	.align		4
.L_26:
        /*0058*/ 	.word	index@(_Z14generate_mazesP17curandStateXORWOWP9MAZE_PATH)
        /*005c*/ 	.word	0x00000ff0


	//----- nvinfo : EIATTR_MIN_STACK_SIZE
	.align		4
.L_27:
        /*0060*/ 	.byte	0x04, 0x12
        /*0062*/ 	.short	(.L_29 - .L_28)
	.align		4
.L_28:
        /*0064*/ 	.word	index@(_Z8init_rngP17curandStateXORWOWm)
        /*0068*/ 	.word	0x00000010
.L_29:


//--------------------- .nv.compat                --------------------------
	.section	.nv.compat,"",@"SHT_CUDA_COMPAT_INFO"
	.align	4
        /*0000*/ 	.byte	0x02, 0x09, 0x00, 0x00, 0x02, 0x02, 0x01, 0x00, 0x02, 0x05, 0x05, 0x00, 0x03, 0x07, 0x01, 0x01
        /*0010*/ 	.byte	0x02, 0x03, 0x00, 0x00, 0x02, 0x06, 0x01, 0x00, 0x04, 0x0b, 0x08, 0x00, 0x09, 0x00, 0x00, 0x00
        /*0020*/ 	.byte	0x00, 0x00, 0x00, 0x00


//--------------------- .nv.info._Z13combine_mazesP9MAZE_PATHS0_iii --------------------------
	.section	.nv.info._Z13combine_mazesP9MAZE_PATHS0_iii,"",@"SHT_CUDA_INFO"
	.sectionflags	@""
	.align	4


	//----- nvinfo : EIATTR_CUDA_API_VERSION
	.align		4
        /*0000*/ 	.byte	0x04, 0x37
        /*0002*/ 	.short	(.L_31 - .L_30)
.L_30:
        /*0004*/ 	.word	0x00000082


	//----- nvinfo : EIATTR_KPARAM_INFO
	.align		4
.L_31:
        /*0008*/ 	.byte	0x04, 0x17
        /*000a*/ 	.short	(.L_33 - .L_32)
.L_32:
        /*000c*/ 	.word	0x00000000
        /*0010*/ 	.short	0x0004
        /*0012*/ 	.short	0x0018
        /*0014*/ 	.byte	0x00, 0xf0, 0x11, 0x00


	//----- nvinfo : EIATTR_KPARAM_INFO
	.align		4
.L_33:
        /*0018*/ 	.byte	0x04, 0x17
        /*001a*/ 	.short	(.L_35 - .L_34)
.L_34:
        /*001c*/ 	.word	0x00000000
        /*0020*/ 	.short	0x0003
        /*0022*/ 	.short	0x0014
        /*0024*/ 	.byte	0x00, 0xf0, 0x11, 0x00


	//----- nvinfo : EIATTR_KPARAM_INFO
	.align		4
.L_35:
        /*0028*/ 	.byte	0x04, 0x17
        /*002a*/ 	.short	(.L_37 - .L_36)
.L_36:
        /*002c*/ 	.word	0x00000000
        /*0030*/ 	.short	0x0002
        /*0032*/ 	.short	0x0010
        /*0034*/ 	.byte	0x00, 0xf0, 0x11, 0x00


	//----- nvinfo : EIATTR_KPARAM_INFO
	.align		4
.L_37:
        /*0038*/ 	.byte	0x04, 0x17
        /*003a*/ 	.short	(.L_39 - .L_38)
.L_38:
        /*003c*/ 	.word	0x00000000
        /*0040*/ 	.short	0x0001
        /*0042*/ 	.short	0x0008
        /*0044*/ 	.byte	0x00, 0xf5, 0x21, 0x00


	//----- nvinfo : EIATTR_KPARAM_INFO
	.align		4
.L_39:
        /*0048*/ 	.byte	0x04, 0x17
        /*004a*/ 	.short	(.L_41 - .L_40)
.L_40:
        /*004c*/ 	.word	0x00000000
        /*0050*/ 	.short	0x0000
        /*0052*/ 	.short	0x0000
        /*0054*/ 	.byte	0x00, 0xf5, 0x21, 0x00


	//----- nvinfo : EIATTR_SPARSE_MMA_MASK
	.align		4
.L_41:
        /*0058*/ 	.byte	0x03, 0x50
        /*005a*/ 	.short	0x0000


	//----- nvinfo : EIATTR_MAXREG_COUNT
	.align		4
        /*005c*/ 	.byte	0x03, 0x1b
        /*005e*/ 	.short	0x00ff


	//----- nvinfo : EIATTR_MERCURY_ISA_VERSION
	.align		4
        /*0060*/ 	.byte	0x03, 0x5f
        /*0062*/ 	.short	0x0101


	//----- nvinfo : EIATTR_VRC_CTA_INIT_COUNT
	.align		4
        /*0064*/ 	.byte	0x02, 0x4a
	.zero		1
	.zero		1


	//----- nvinfo : EIATTR_EXIT_INSTR_OFFSETS
	.align		4
        /*0068*/ 	.byte	0x04, 0x1c
        /*006a*/ 	.short	(.L_43 - .L_42)


	//   ....[0]....
.L_42:
        /*006c*/ 	.word	0x000000c0


	//   ....[1]....
        /*0070*/ 	.word	0x00000350


	//----- nvinfo : EIATTR_CBANK_PARAM_SIZE
	.align		4
.L_43:
        /*0074*/ 	.byte	0x03, 0x19
        /*0076*/ 	.short	0x001c


	//----- nvinfo : EIATTR_PARAM_CBANK
	.align		4
        /*0078*/ 	.byte	0x04, 0x0a
        /*007a*/ 	.short	(.L_45 - .L_44)
	.align		4
.L_44:
        /*007c*/ 	.word	index@(.nv.constant0._Z13combine_mazesP9MAZE_PATHS0_iii)
        /*0080*/ 	.short	0x0380
        /*0082*/ 	.short	0x001c


	//----- nvinfo : EIATTR_SW_WAR
	.align		4
.L_45:
        /*0084*/ 	.byte	0x04, 0x36
        /*0086*/ 	.short	(.L_47 - .L_46)
.L_46:
        /*0088*/ 	.word	0x00000008
.L_47:


//--------------------- .nv.info._Z14generate_mazesP17curandStateXORWOWP9MAZE_PATH --------------------------
	.section	.nv.info._Z14generate_mazesP17curandStateXORWOWP9MAZE_PATH,"",@"SHT_CUDA_INFO"
	.sectionflags	@""
	.align	4


	//----- nvinfo : EIATTR_CUDA_API_VERSION
	.align		4
        /*0000*/ 	.byte	0x04, 0x37
        /*0002*/ 	.short	(.L_49 - .L_48)
.L_48:
        /*0004*/ 	.word	0x00000082


	//----- nvinfo : EIATTR_KPARAM_INFO
	.align		4
.L_49:
        /*0008*/ 	.byte	0x04, 0x17
        /*000a*/ 	.short	(.L_51 - .L_50)
.L_50:
        /*000c*/ 	.word	0x00000000
        /*0010*/ 	.short	0x0001
        /*0012*/ 	.short	0x0008
        /*0014*/ 	.byte	0x00, 0xf5, 0x21, 0x00


	//----- nvinfo : EIATTR_KPARAM_INFO
	.align		4
.L_51:
        /*0018*/ 	.byte	0x04, 0x17
        /*001a*/ 	.short	(.L_53 - .L_52)
.L_52:
        /*001c*/ 	.word	0x00000000
        /*0020*/ 	.short	0x0000
        /*0022*/ 	.short	0x0000
        /*0024*/ 	.byte	0x00, 0xf5, 0x21, 0x00


	//----- nvinfo : EIATTR_SPARSE_MMA_MASK
	.align		4
.L_53:
        /*0028*/ 	.byte	0x03, 0x50
        /*002a*/ 	.short	0x0000


	//----- nvinfo : EIATTR_MAXREG_COUNT
	.align		4
        /*002c*/ 	.byte	0x03, 0x1b
        /*002e*/ 	.short	0x00ff


	//----- nvinfo : EIATTR_EXTERNS
	.align		4
        /*0030*/ 	.byte	0x04, 0x0f
        /*0032*/ 	.short	(.L_55 - .L_54)


	//   ....[0]....
	.align		4
.L_54:
        /*0034*/ 	.word	index@(vprintf)


	//----- nvinfo : EIATTR_MERCURY_ISA_VERSION
	.align		4
.L_55:
        /*0038*/ 	.byte	0x03, 0x5f
        /*003a*/ 	.short	0x0101


	//----- nvinfo : EIATTR_VRC_CTA_INIT_COUNT
	.align		4
        /*003c*/ 	.byte	0x02, 0x4a
	.zero		1
	.zero		1


	//----- nvinfo : EIATTR_SYSCALL_OFFSETS
	.align		4
        /*0040*/ 	.byte	0x04, 0x46
        /*0042*/ 	.short	(.L_57 - .L_56)


	//   ....[0]....
.L_56:
        /*0044*/ 	.word	0x00003050


	//----- nvinfo : EIATTR_EXIT_INSTR_OFFSETS
	.align		4
.L_57:
        /*0048*/ 	.byte	0x04, 0x1c
        /*004a*/ 	.short	(.L_59 - .L_58)


	//   ....[0]....
.L_58:
        /*004c*/ 	.word	0x00003130


	//----- nvinfo : EIATTR_CRS_STACK_SIZE
	.align		4
.L_59:
        /*0050*/ 	.byte	0x04, 0x1e
        /*0052*/ 	.short	(.L_61 - .L_60)
.L_60:
        /*0054*/ 	.word	0x00000000


	//----- nvinfo : EIATTR_CBANK_PARAM_SIZE
	.align		4
.L_61:
        /*0058*/ 	.byte	0x03, 0x19
        /*005a*/ 	.short	0x0010


	//----- nvinfo : EIATTR_PARAM_CBANK
	.align		4
        /*005c*/ 	.byte	0x04, 0x0a
        /*005e*/ 	.short	(.L_63 - .L_62)
	.align		4
.L_62:
        /*0060*/ 	.word	index@(.nv.constant0._Z14generate_mazesP17curandStateXORWOWP9MAZE_PATH)
        /*0064*/ 	.short	0x0380
        /*0066*/ 	.short	0x0010


	//----- nvinfo : EIATTR_SW_WAR
	.align		4
.L_63:
        /*0068*/ 	.byte	0x04, 0x36
        /*006a*/ 	.short	(.L_65 - .L_64)
.L_64:
        /*006c*/ 	.word	0x00000008
.L_65:


//--------------------- .nv.info._Z8init_rngP17curandStateXORWOWm --------------------------
	.section	.nv.info._Z8init_rngP17curandStateXORWOWm,"",@"SHT_CUDA_INFO"
	.sectionflags	@""
	.align	4


	//----- nvinfo : EIATTR_CUDA_API_VERSION
	.align		4
        /*0000*/ 	.byte	0x04, 0x37
        /*0002*/ 	.short	(.L_67 - .L_66)
.L_66:
        /*0004*/ 	.word	0x00000082


	//----- nvinfo : EIATTR_KPARAM_INFO
	.align		4
.L_67:
        /*0008*/ 	.byte	0x04, 0x17
        /*000a*/ 	.short	(.L_69 - .L_68)
.L_68:
        /*000c*/ 	.word	0x00000000
        /*0010*/ 	.short	0x0001
        /*0012*/ 	.short	0x0008
        /*0014*/ 	.byte	0x00, 0xf0, 0x21, 0x00


	//----- nvinfo : EIATTR_KPARAM_INFO
	.align		4
.L_69:
        /*0018*/ 	.byte	0x04, 0x17
        /*001a*/ 	.short	(.L_71 - .L_70)
.L_70:
        /*001c*/ 	.word	0x00000000
        /*0020*/ 	.short	0x0000
        /*0022*/ 	.short	0x0000
        /*0024*/ 	.byte	0x00, 0xf5, 0x21, 0x00


	//----- nvinfo : EIATTR_SPARSE_MMA_MASK
	.align		4
.L_71:
        /*0028*/ 	.byte	0x03, 0x50
        /*002a*/ 	.short	0x0000


	//----- nvinfo : EIATTR_MAXREG_COUNT
	.align		4
        /*002c*/ 	.byte	0x03, 0x1b
        /*002e*/ 	.short	0x00ff


	//----- nvinfo : EIATTR_EXTERNS
	.align		4
        /*0030*/ 	.byte	0x04, 0x0f
        /*0032*/ 	.short	(.L_73 - .L_72)


	//   ....[0]....
	.align		4
.L_72:
        /*0034*/ 	.word	index@(vprintf)


	//----- nvinfo : EIATTR_MERCURY_ISA_VERSION
	.align		4
.L_73:
        /*0038*/ 	.byte	0x03, 0x5f
        /*003a*/ 	.short	0x0101


	//----- nvinfo : EIATTR_VRC_CTA_INIT_COUNT
	.align		4
        /*003c*/ 	.byte	0x02, 0x4a
	.zero		1
	.zero		1


	//----- nvinfo : EIATTR_SYSCALL_OFFSETS
	.align		4
        /*0040*/ 	.byte	0x04, 0x46
        /*0042*/ 	.short	(.L_75 - .L_74)


	//   ....[0]....
.L_74:
        /*0044*/ 	.word	0x00001010


	//   ....[1]....
        /*0048*/ 	.word	0x00001230


	//----- nvinfo : EIATTR_EXIT_INSTR_OFFSETS
	.align		4
.L_75:
        /*004c*/ 	.byte	0x04, 0x1c
        /*004e*/ 	.short	(.L_77 - .L_76)


	//   ....[0]....
.L_76:
        /*0050*/ 	.word	0x00000f70


	//   ....[1]....
        /*0054*/ 	.word	0x00001240


	//----- nvinfo : EIATTR_CRS_STACK_SIZE
	.align		4
.L_77:
        /*0058*/ 	.byte	0x04, 0x1e
        /*005a*/ 	.short	(.L_79 - .L_78)
.L_78:
        /*005c*/ 	.word	0x00000000


	//----- nvinfo : EIATTR_CBANK_PARAM_SIZE
	.align		4
.L_79:
        /*0060*/ 	.byte	0x03, 0x19
        /*0062*/ 	.short	0x0010


	//----- nvinfo : EIATTR_PARAM_CBANK
	.align		4
        /*0064*/ 	.byte	0x04, 0x0a
        /*0066*/ 	.short	(.L_81 - .L_80)
	.align		4
.L_80:
        /*0068*/ 	.word	index@(.nv.constant0._Z8init_rngP17curandStateXORWOWm)
        /*006c*/ 	.short	0x0380
        /*006e*/ 	.short	0x0010


	//----- nvinfo : EIATTR_SW_WAR
	.align		4
.L_81:
        /*0070*/ 	.byte	0x04, 0x36
        /*0072*/ 	.short	(.L_83 - .L_82)
.L_82:
        /*0074*/ 	.word	0x00000008
.L_83:


//--------------------- .nv.callgraph             --------------------------
	.section	.nv.callgraph,"",@"SHT_CUDA_CALLGRAPH"
	.align	4
	.sectionentsize	8
	.align		4
        /*0000*/ 	.word	0x00000000
	.align		4
        /*0004*/ 	.word	0xffffffff
	.align		4
        /*0008*/ 	.word	index@(_Z14generate_mazesP17curandStateXORWOWP9MAZE_PATH)
	.align		4
        /*000c*/ 	.word	index@(vprintf)
	.align		4
        /*0010*/ 	.word	index@(_Z8init_rngP17curandStateXORWOWm)
	.align		4
        /*0014*/ 	.word	index@(vprintf)
	.align		4
        /*0018*/ 	.word	0x00000000
	.align		4
        /*001c*/ 	.word	0xfffffffe
	.align		4
        /*0020*/ 	.word	0x00000000
	.align		4
        /*0024*/ 	.word	0xfffffffd
	.align		4
        /*0028*/ 	.word	0x00000000
	.align		4
        /*002c*/ 	.word	0xfffffffc


//--------------------- .nv.constant4             --------------------------
	.section	.nv.constant4,"a",@progbits
	.align	8
	.align		8
.nv.constant4:
        /*0000*/ 	.dword	precalc_xorwow_matrix
	.align		8
        /*0008*/ 	.dword	precalc_xorwow_offset_matrix
	.align		8
        /*0010*/ 	.dword	mrg32k3aM1
	.align		8
        /*0018*/ 	.dword	mrg32k3aM2
	.align		8
        /*0020*/ 	.dword	mrg32k3aM1SubSeq
	.align		8
        /*0028*/ 	.dword	mrg32k3aM2SubSeq
	.align		8
        /*0030*/ 	.dword	mrg32k3aM1Seq
	.align		8
        /*0038*/ 	.dword	mrg32k3aM2Seq
	.align		8
        /*0040*/ 	.dword	$str$8
	.align		8
        /*0048*/ 	.dword	$str$9
	.align		8
        /*0050*/ 	.dword	$str$10
	.align		8
        /*0058*/ 	.dword	vprintf


//--------------------- .nv.constant3             --------------------------
	.section	.nv.constant3,"a",@progbits
	.align	8
.nv.constant3:
	.type		__cr_lgamma_table,@object
	.size		__cr_lgamma_table,(.L_8 - __cr_lgamma_table)
__cr_lgamma_table:
        /*0000*/ 	.byte	0x00, 0x00, 0x00, 0x00, 0x00, 0x00, 0x00, 0x00, 0x00, 0x00, 0x00, 0x00, 0x00, 0x00, 0x00, 0x00
        /*0010*/ 	.byte	0xef, 0x39, 0xfa, 0xfe, 0x42, 0x2e, 0xe6, 0x3f, 0x02, 0x20, 0x2a, 0xfa, 0x0b, 0xab, 0xfc, 0x3f
        /*0020*/ 	.byte	0xf9, 0x2c, 0x92, 0x7c, 0xa7, 0x6c, 0x09, 0x40, 0xc9, 0x79, 0x44, 0x3c, 0x64, 0x26, 0x13, 0x40
        /*0030*/ 	.byte	0xca, 0x01, 0xcf, 0x3a, 0x27, 0x51, 0x1a, 0x40, 0x30, 0xcc, 0x2d, 0xf3, 0xe1, 0x0c, 0x21, 0x40
        /*0040*/ 	.byte	0x0d, 0xb7, 0xfc, 0x82, 0x8e, 0x35, 0x25, 0x40
.L_8:


//--------------------- .text._Z13combine_mazesP9MAZE_PATHS0_iii --------------------------
	.section	.text._Z13combine_mazesP9MAZE_PATHS0_iii,"ax",@progbits
	.align	128
        .global         _Z13combine_mazesP9MAZE_PATHS0_iii
        .type           _Z13combine_mazesP9MAZE_PATHS0_iii,@function
        .size           _Z13combine_mazesP9MAZE_PATHS0_iii,(.L_x_28 - _Z13combine_mazesP9MAZE_PATHS0_iii)
        .other          _Z13combine_mazesP9MAZE_PATHS0_iii,@"STO_CUDA_ENTRY STV_DEFAULT"
_Z13combine_mazesP9MAZE_PATHS0_iii:
.text._Z13combine_mazesP9MAZE_PATHS0_iii:
[----:B------:R-:W-:Y:S01]  /*0000*/  LDC R1, c[0x0][0x37c] ;  /* 0x0000df00ff017b82 */ /* 0x000fe20000000800 */
[----:B------:R-:W0:Y:S07]  /*0010*/  S2R R3, SR_TID.Y ;  /* 0x0000000000037919 */ /* 0x000e2e0000002200 */
[----:B------:R-:W0:Y:S01]  /*0020*/  S2UR UR4, SR_CTAID.Y ;  /* 0x00000000000479c3 */ /* 0x000e220000002600 */
[----:B------:R-:W1:Y:S01]  /*0030*/  LDCU UR6, c[0x0][0x390] ;  /* 0x00007200ff0677ac */ /* 0x000e620008000800 */
[----:B------:R-:W2:Y:S06]  /*0040*/  S2R R5, SR_TID.X ;  /* 0x0000000000057919 */ /* 0x000eac0000002100 */
[----:B------:R-:W0:Y:S08]  /*0050*/  LDC R0, c[0x0][0x364] ;  /* 0x0000d900ff007b82 */ /* 0x000e300000000800 */
[----:B------:R-:W2:Y:S08]  /*0060*/  S2UR UR5, SR_CTAID.X ;  /* 0x00000000000579c3 */ /* 0x000eb00000002500 */
[----:B------:R-:W2:Y:S01]  /*0070*/  LDC R2, c[0x0][0x360] ;  /* 0x0000d800ff027b82 */ /* 0x000ea20000000800 */
[----:B0-----:R-:W-:-:S02]  /*0080*/  IMAD R0, R0, UR4, R3 ;  /* 0x0000000400007c24 */ /* 0x001fc4000f8e0203 */
[----:B--2---:R-:W-:-:S05]  /*0090*/  IMAD R3, R2, UR5, R5 ;  /* 0x0000000502037c24 */ /* 0x004fca000f8e0205 */
[----:B------:R-:W-:-:S04]  /*00a0*/  VIMNMX R2, PT, PT, R0, R3, !PT ;  /* 0x0000000300027248 */ /* 0x000fc80007fe0100 */
[----:B-1----:R-:W-:-:S13]  /*00b0*/  ISETP.GE.AND P0, PT, R2, UR6, PT ;  /* 0x0000000602007c0c */ /* 0x002fda000bf06270 */
[----:B------:R-:W-:Y:S05]  /*00c0*/  @P0 EXIT ;  /* 0x000000000000094d */ /* 0x000fea0003800000 */
[----:B------:R-:W0:Y:S01]  /*00d0*/  S2R R5, SR_CTAID.Z ;  /* 0x0000000000057919 */ /* 0x000e220000002700 */
[----:B------:R-:W1:Y:S01]  /*00e0*/  LDC.64 R6, c[0x0][0x380] ;  /* 0x0000e000ff067b82 */ /* 0x000e620000000a00 */
[----:B------:R-:W2:Y:S01]  /*00f0*/  LDCU.64 UR4, c[0x0][0x358] ;  /* 0x00006b00ff0477ac */ /* 0x000ea20008000a00 */
[----:B------:R-:W3:Y:S06]  /*0100*/  LDCU UR7, c[0x0][0x394] ;  /* 0x00007280ff0777ac */ /* 0x000eec0008000800 */
[----:B------:R-:W4:Y:S01]  /*0110*/  LDC R10, c[0x0][0x398] ;  /* 0x0000e600ff0a7b82 */ /* 0x000f220000000800 */
[----:B0-----:R-:W-:-:S04]  /*0120*/  IMAD R2, R5, UR6, R0 ;  /* 0x0000000605027c24 */ /* 0x001fc8000f8e0200 */
[----:B------:R-:W-:-:S04]  /*0130*/  IMAD R9, R2, UR6, R3 ;  /* 0x0000000602097c24 */ /* 0x000fc8000f8e0203 */
[----:B-1----:R-:W-:-:S05]  /*0140*/  IMAD.WIDE R6, R9, 0x4, R6 ;  /* 0x0000000409067825 */ /* 0x002fca00078e0206 */
[----:B--2---:R0:W2:Y:S01]  /*0150*/  LDG.E R2, desc[UR4][R6.64] ;  /* 0x0000000406027981 */ /* 0x0040a2000c1e1900 */
[----:B----4-:R-:W-:-:S04]  /*0160*/  IABS R11, R10 ;  /* 0x0000000a000b7213 */ /* 0x010fc80000000000 */
[----:B------:R-:W1:Y:S01]  /*0170*/  I2F.RP R4, R11 ;  /* 0x0000000b00047306 */ /* 0x000e620000209400 */
[----:B0-----:R-:W-:-:S07]  /*0180*/  IABS R6, R5 ;  /* 0x0000000500067213 */ /* 0x001fce0000000000 */
[----:B-1----:R-:W0:Y:S02]  /*0190*/  MUFU.RCP R4, R4 ;  /* 0x0000000400047308 */ /* 0x002e240000001000 */
[----:B0-----:R-:W-:-:S06]  /*01a0*/  IADD3 R8, PT, PT, R4, 0xffffffe, RZ ;  /* 0x0ffffffe04087810 */ /* 0x001fcc0007ffe0ff */
[----:B------:R0:W1:Y:S02]  /*01b0*/  F2I.FTZ.U32.TRUNC.NTZ R9, R8 ;  /* 0x0000000800097305 */ /* 0x000064000021f000 */
[----:B0-----:R-:W-:Y:S01]  /*01c0*/  HFMA2 R8, -RZ, RZ, 0, 0 ;  /* 0x00000000ff087431 */ /* 0x001fe200000001ff */
[----:B-1----:R-:W-:-:S05]  /*01d0*/  IADD3 R12, PT, PT, RZ, -R9, RZ ;  /* 0x80000009ff0c7210 */ /* 0x002fca0007ffe0ff */
[----:B------:R-:W-:-:S04]  /*01e0*/  IMAD R13, R12, R11, RZ ;  /* 0x0000000b0c0d7224 */ /* 0x000fc800078e02ff */
[----:B------:R-:W-:-:S06]  /*01f0*/  IMAD.HI.U32 R9, R9, R13, R8 ;  /* 0x0000000d09097227 */ /* 0x000fcc00078e0008 */
[----:B------:R-:W-:-:S04]  /*0200*/  IMAD.HI.U32 R9, R9, R6, RZ ;  /* 0x0000000609097227 */ /* 0x000fc800078e00ff */
[----:B------:R-:W-:-:S04]  /*0210*/  IMAD.MOV R4, RZ, RZ, -R9 ;  /* 0x000000ffff047224 */ /* 0x000fc800078e0a09 */
[C---:B------:R-:W-:Y:S02]  /*0220*/  IMAD R4, R11.reuse, R4, R6 ;  /* 0x000000040b047224 */ /* 0x040fe400078e0206 */
[----:B------:R-:W0:Y:S03]  /*0230*/  LDC.64 R6, c[0x0][0x388] ;  /* 0x0000e200ff067b82 */ /* 0x000e260000000a00 */
[----:B------:R-:W-:-:S13]  /*0240*/  ISETP.GT.U32.AND P2, PT, R11, R4, PT ;  /* 0x000000040b00720c */ /* 0x000fda0003f44070 */
[-C--:B------:R-:W-:Y:S02]  /*0250*/  @!P2 IADD3 R4, PT, PT, R4, -R11.reuse, RZ ;  /* 0x8000000b0404a210 */ /* 0x080fe40007ffe0ff */
[----:B------:R-:W-:Y:S02]  /*0260*/  @!P2 IADD3 R9, PT, PT, R9, 0x1, RZ ;  /* 0x000000010909a810 */ /* 0x000fe40007ffe0ff */
[----:B------:R-:W-:Y:S02]  /*0270*/  ISETP.GE.U32.AND P0, PT, R4, R11, PT ;  /* 0x0000000b0400720c */ /* 0x000fe40003f06070 */
[----:B------:R-:W-:Y:S02]  /*0280*/  LOP3.LUT R4, R5, R10, RZ, 0x3c, !PT ;  /* 0x0000000a05047212 */ /* 0x000fe400078e3cff */
[----:B------:R-:W-:Y:S02]  /*0290*/  ISETP.NE.AND P2, PT, R10, RZ, PT ;  /* 0x000000ff0a00720c */ /* 0x000fe40003f45270 */
[----:B------:R-:W-:-:S07]  /*02a0*/  ISETP.GE.AND P1, PT, R4, RZ, PT ;  /* 0x000000ff0400720c */ /* 0x000fce0003f26270 */
[----:B------:R-:W-:-:S06]  /*02b0*/  @P0 VIADD R9, R9, 0x1 ;  /* 0x0000000109090836 */ /* 0x000fcc0000000000 */
[----:B------:R-:W-:Y:S02]  /*02c0*/  @!P1 IADD3 R9, PT, PT, -R9, RZ, RZ ;  /* 0x000000ff09099210 */ /* 0x000fe40007ffe1ff */
[----:B------:R-:W-:-:S04]  /*02d0*/  @!P2 LOP3.LUT R9, RZ, R10, RZ, 0x33, !PT ;  /* 0x0000000aff09a212 */ /* 0x000fc800078e33ff */
[C---:B------:R-:W-:Y:S01]  /*02e0*/  IADD3 R4, PT, PT, -R9.reuse, RZ, RZ ;  /* 0x000000ff09047210 */ /* 0x040fe20007ffe1ff */
[----:B------:R-:W-:-:S04]  /*02f0*/  IMAD R0, R9, UR6, R0 ;  /* 0x0000000609007c24 */ /* 0x000fc8000f8e0200 */
[----:B------:R-:W-:-:S04]  /*0300*/  IMAD R4, R10, R4, R5 ;  /* 0x000000040a047224 */ /* 0x000fc800078e0205 */
[----:B------:R-:W-:-:S04]  /*0310*/  IMAD R3, R4, UR6, R3 ;  /* 0x0000000604037c24 */ /* 0x000fc8000f8e0203 */
[----:B---3--:R-:W-:-:S04]  /*0320*/  IMAD R3, R0, UR7, R3 ;  /* 0x0000000700037c24 */ /* 0x008fc8000f8e0203 */
[----:B0-----:R-:W-:-:S05]  /*0330*/  IMAD.WIDE R4, R3, 0x4, R6 ;  /* 0x0000000403047825 */ /* 0x001fca00078e0206 */
[----:B--2---:R-:W-:Y:S01]  /*0340*/  STG.E desc[UR4][R4.64], R2 ;  /* 0x0000000204007986 */ /* 0x004fe2000c101904 */
[----:B------:R-:W-:Y:S05]  /*0350*/  EXIT ;  /* 0x000000000000794d */ /* 0x000fea0003800000 */
.L_x_0:
[----:B------:R-:W-:-:S00]  /*0360*/  BRA `(.L_x_0) ;  /* 0xfffffffc00fc7947 */ /* 0x000fc0000383ffff */
[----:B------:R-:W-:-:S00]  /*0370*/  NOP ;  /* 0x0000000000007918 */ /* 0x000fc00000000000 */
        /* <DEDUP_REMOVED lines=8> */
.L_x_28:


//--------------------- .text._Z14generate_mazesP17curandStateXORWOWP9MAZE_PATH --------------------------
	.section	.text._Z14generate_mazesP17curandStateXORWOWP9MAZE_PATH,"ax",@progbits
	.align	128
        .global         _Z14generate_mazesP17curandStateXORWOWP9MAZE_PATH
        .type           _Z14generate_mazesP17curandStateXORWOWP9MAZE_PATH,@function
        .size           _Z14generate_mazesP17curandStateXORWOWP9MAZE_PATH,(.L_x_29 - _Z14generate_mazesP17curandStateXORWOWP9MAZE_PATH)
        .other          _Z14generate_mazesP17curandStateXORWOWP9MAZE_PATH,@"STO_CUDA_ENTRY STV_DEFAULT"
_Z14generate_mazesP17curandStateXORWOWP9MAZE_PATH:
.text._Z14generate_mazesP17curandStateXORWOWP9MAZE_PATH:
[----:B------:R-:W0:Y:S01]  /*0000*/  LDC R1, c[0x0][0x37c] ;  /* 0x0000df00ff017b82 */ /* 0x000e220000000800 */
[----:B------:R-:W1:Y:S01]  /*0010*/  S2R R0, SR_TID.X ;  /* 0x0000000000007919 */ /* 0x000e620000002100 */
[----:B------:R-:W2:Y:S06]  /*0020*/  LDCU UR38, c[0x0][0x2fc] ;  /* 0x00005f80ff2677ac */ /* 0x000eac0008000800 */
[----:B------:R-:W1:Y:S01]  /*0030*/  S2UR UR4, SR_CTAID.X ;  /* 0x00000000000479c3 */ /* 0x000e620000002500 */
[----:B0-----:R-:W-:Y:S01]  /*0040*/  VIADD R1, R1, 0xfffff010 ;  /* 0xfffff01001017836 */ /* 0x001fe20000000000 */
[----:B------:R-:W0:Y:S06]  /*0050*/  LDCU.64 UR36, c[0x0][0x358] ;  /* 0x00006b00ff2477ac */ /* 0x000e2c0008000a00 */
[----:B------:R-:W1:Y:S08]  /*0060*/  LDC R11, c[0x0][0x360] ;  /* 0x0000d800ff0b7b82 */ /* 0x000e700000000800 */
[----:B------:R-:W3:Y:S08]  /*0070*/  LDC.64 R8, c[0x0][0x380] ;  /* 0x0000e000ff087b82 */ /* 0x000ef00000000a00 */
[----:B------:R-:W4:Y:S01]  /*0080*/  LDC.64 R34, c[0x0][0x388] ;  /* 0x0000e200ff227b82 */ /* 0x000f220000000a00 */
[----:B-1----:R-:W-:-:S04]  /*0090*/  IMAD R11, R11, UR4, R0 ;  /* 0x000000040b0b7c24 */ /* 0x002fc8000f8e0200 */
[----:B---3--:R-:W-:-:S05]  /*00a0*/  IMAD.WIDE R8, R11, 0x30, R8 ;  /* 0x000000300b087825 */ /* 0x008fca00078e0208 */
[----:B0-----:R0:W5:Y:S04]  /*00b0*/  LDG.E R28, desc[UR36][R8.64+0x20] ;  /* 0x00002024081c7981 */ /* 0x001168000c1e1900 */
[----:B------:R0:W5:Y:S04]  /*00c0*/  LDG.E.64 R30, desc[UR36][R8.64+0x28] ;  /* 0x00002824081e7981 */ /* 0x000168000c1e1b00 */
[----:B------:R0:W5:Y:S04]  /*00d0*/  LDG.E.64 R4, desc[UR36][R8.64] ;  /* 0x0000002408047981 */ /* 0x000168000c1e1b00 */
[----:B------:R0:W5:Y:S04]  /*00e0*/  LDG.E.64 R6, desc[UR36][R8.64+0x8] ;  /* 0x0000082408067981 */ /* 0x000168000c1e1b00 */
[----:B------:R0:W5:Y:S04]  /*00f0*/  LDG.E.64 R2, desc[UR36][R8.64+0x10] ;  /* 0x0000102408027981 */ /* 0x000168000c1e1b00 */
[----:B------:R0:W5:Y:S01]  /*0100*/  LDG.E.64 R22, desc[UR36][R8.64+0x18] ;  /* 0x0000182408167981 */ /* 0x000162000c1e1b00 */
[----:B------:R-:W1:Y:S01]  /*0110*/  LDC R32, c[0x0][0x2f8] ;  /* 0x0000be00ff207b82 */ /* 0x000e620000000800 */
[----:B------:R-:W-:-:S02]  /*0120*/  IMAD R11, R11, 0x1b9, RZ ;  /* 0x000001b90b0b7824 */ /* 0x000fc400078e02ff */
[----:B------:R-:W-:Y:S02]  /*0130*/  IMAD.MOV.U32 R0, RZ, RZ, RZ ;  /* 0x000000ffff007224 */ /* 0x000fe400078e00ff */
[----:B--2-4-:R-:W-:-:S07]  /*0140*/  IMAD.WIDE R34, R11, 0x4, R34 ;  /* 0x000000040b227825 */ /* 0x014fce00078e0222 */
.L_x_1:
[C---:B------:R-:W-:Y:S01]  /*0150*/  LOP3.LUT P0, RZ, R0.reuse, 0x1, RZ, 0xc0, !PT ;  /* 0x0000000100ff7812 */ /* 0x040fe2000780c0ff */
[C---:B0-----:R-:W-:Y:S01]  /*0160*/  IMAD R9, R0.reuse, 0x15, RZ ;  /* 0x0000001500097824 */ /* 0x041fe200078e02ff */
[----:B------:R-:W-:Y:S01]  /*0170*/  IADD3 R0, PT, PT, R0, 0x1, RZ ;  /* 0x0000000100007810 */ /* 0x000fe20007ffe0ff */
[----:B------:R-:W-:Y:S02]  /*0180*/  IMAD.MOV.U32 R11, RZ, RZ, 0x1 ;  /* 0x00000001ff0b7424 */ /* 0x000fe400078e00ff */
[----:B------:R-:W-:-:S05]  /*0190*/  IMAD.WIDE.U32 R8, R9, 0x4, R34 ;  /* 0x0000000409087825 */ /* 0x000fca00078e0022 */
[----:B------:R2:W-:Y:S04]  /*01a0*/  STG.E desc[UR36][R8.64], R11 ;  /* 0x0000000b08007986 */ /* 0x0005e8000c101924 */
        /* <DEDUP_REMOVED lines=10> */
[----:B------:R2:W-:Y:S04]  /*0250*/  @P0 STG.E desc[UR36][R8.64+0x4], RZ ;  /* 0x000004ff08000986 */ /* 0x0005e8000c101924 */
        /* <DEDUP_REMOVED lines=9> */
[----:B------:R2:W-:Y:S04]  /*02f0*/  @!P0 STG.E desc[UR36][R8.64+0x4], R11 ;  /* 0x0000040b08008986 */ /* 0x0005e8000c101924 */
        /* <DEDUP_REMOVED lines=8> */
[----:B------:R2:W-:Y:S01]  /*0380*/  @!P0 STG.E desc[UR36][R8.64+0x4c], R11 ;  /* 0x00004c0b08008986 */ /* 0x0005e2000c101924 */
[----:B------:R-:W-:-:S13]  /*0390*/  ISETP.NE.AND P0, PT, R0, 0x15, PT ;  /* 0x000000150000780c */ /* 0x000fda0003f05270 */
[----:B--2---:R-:W-:Y:S05]  /*03a0*/  @P0 BRA `(.L_x_1) ;  /* 0xfffffffc00680947 */ /* 0x004fea000383ffff */
[----:B-----5:R-:W-:Y:S01]  /*03b0*/  SHF.R.U32.HI R0, RZ, 0x2, R5 ;  /* 0x00000002ff007819 */ /* 0x020fe20000011605 */
[----:B------:R-:W-:Y:S01]  /*03c0*/  IMAD.SHL.U32 R8, R3, 0x10, RZ ;  /* 0x0000001003087824 */ /* 0x000fe200078e00ff */
[----:B------:R-:W-:Y:S01]  /*03d0*/  BSSY.RECONVERGENT B0, `(.L_x_2) ;  /* 0x0000038000007945 */ /* 0x000fe20003800200 */
[----:B------:R-:W-:Y:S02]  /*03e0*/  IADD3 R20, PT, PT, R1, 0xf90, RZ ;  /* 0x00000f9001147810 */ /* 0x000fe40007ffe0ff */
[----:B------:R-:W-:-:S05]  /*03f0*/  LOP3.LUT R0, R0, R5, RZ, 0x3c, !PT ;  /* 0x0000000500007212 */ /* 0x000fca00078e3cff */
[----:B------:R-:W-:-:S05]  /*0400*/  IMAD.SHL.U32 R5, R0, 0x2, RZ ;  /* 0x0000000200057824 */ /* 0x000fca00078e00ff */
[----:B------:R-:W-:-:S04]  /*0410*/  LOP3.LUT R5, R3, R8, R5, 0x96, !PT ;  /* 0x0000000803057212 */ /* 0x000fc800078e9605 */
[----:B------:R-:W-:-:S05]  /*0420*/  LOP3.LUT R21, R5, R0, RZ, 0x3c, !PT ;  /* 0x0000000005157212 */ /* 0x000fca00078e3cff */
[----:B------:R-:W-:-:S05]  /*0430*/  IMAD.IADD R0, R4, 0x1, -R21 ;  /* 0x0000000104007824 */ /* 0x000fca00078e0a15 */
[----:B------:R-:W-:-:S04]  /*0440*/  LOP3.LUT R0, R0, 0x1, RZ, 0xc0, !PT ;  /* 0x0000000100007812 */ /* 0x000fc800078ec0ff */
[----:B------:R-:W-:Y:S01]  /*0450*/  ISETP.NE.U32.AND P0, PT, R0, 0x1, PT ;  /* 0x000000010000780c */ /* 0x000fe20003f05070 */
[----:B------:R-:W-:-:S12]  /*0460*/  VIADD R0, R1, 0xfb0 ;  /* 0x00000fb001007836 */ /* 0x000fd80000000000 */
[----:B------:R-:W-:Y:S05]  /*0470*/  @P0 BRA `(.L_x_3) ;  /* 0x00000000005c0947 */ /* 0x000fea0003800000 */
[----:B------:R-:W-:Y:S01]  /*0480*/  SHF.R.U32.HI R5, RZ, 0x2, R6 ;  /* 0x00000002ff057819 */ /* 0x000fe20000011606 */
[----:B------:R-:W-:Y:S01]  /*0490*/  VIADD R18, R4, 0x10974f ;  /* 0x0010974f04127836 */ /* 0x000fe20000000000 */
[----:B------:R-:W-:Y:S02]  /*04a0*/  SHF.R.U32.HI R10, RZ, 0x2, R7 ;  /* 0x00000002ff0a7819 */ /* 0x000fe40000011607 */
[----:B------:R-:W-:Y:S01]  /*04b0*/  LOP3.LUT R5, R5, R6, RZ, 0x3c, !PT ;  /* 0x0000000605057212 */ /* 0x000fe200078e3cff */
[----:B------:R-:W-:Y:S01]  /*04c0*/  IMAD.SHL.U32 R6, R21, 0x10, RZ ;  /* 0x0000001015067824 */ /* 0x000fe200078e00ff */
[----:B------:R-:W-:-:S03]  /*04d0*/  LOP3.LUT R10, R10, R7, RZ, 0x3c, !PT ;  /* 0x000000070a0a7212 */ /* 0x000fc600078e3cff */
[----:B------:R-:W-:-:S05]  /*04e0*/  IMAD.SHL.U32 R8, R5, 0x2, RZ ;  /* 0x0000000205087824 */ /* 0x000fca00078e00ff */
[----:B------:R-:W-:-:S04]  /*04f0*/  LOP3.LUT R6, R5, R8, R6, 0x96, !PT ;  /* 0x0000000805067212 */ /* 0x000fc800078e9606 */
[----:B------:R-:W-:Y:S02]  /*0500*/  LOP3.LUT R16, R6, R21, RZ, 0x3c, !PT ;  /* 0x0000001506107212 */ /* 0x000fe400078e3cff */
[----:B------:R-:W-:Y:S02]  /*0510*/  SHF.L.U32 R6, R10, 0x1, RZ ;  /* 0x000000010a067819 */ /* 0x000fe400000006ff */
[----:B------:R-:W-:Y:S01]  /*0520*/  IADD3 R4, PT, PT, R4, R16, RZ ;  /* 0x0000001004047210 */ /* 0x000fe20007ffe0ff */
[----:B------:R-:W-:-:S03]  /*0530*/  IMAD.SHL.U32 R5, R16, 0x10, RZ ;  /* 0x0000001010057824 */ /* 0x000fc600078e00ff */
[----:B------:R-:W-:Y:S02]  /*0540*/  LOP3.LUT R4, R4, 0x1, RZ, 0xc0, !PT ;  /* 0x0000000104047812 */ /* 0x000fe400078ec0ff */
[----:B------:R-:W-:-:S03]  /*0550*/  LOP3.LUT R5, R10, R6, R5, 0x96, !PT ;  /* 0x000000060a057212 */ /* 0x000fc600078e9605 */
[----:B------:R-:W-:Y:S01]  /*0560*/  IMAD.MOV R4, RZ, RZ, -R4 ;  /* 0x000000ffff047224 */ /* 0x000fe200078e0a04 */
[----:B------:R-:W-:-:S04]  /*0570*/  LOP3.LUT R17, R5, R16, RZ, 0x3c, !PT ;  /* 0x0000001005117212 */ /* 0x000fc800078e3cff */
[----:B------:R-:W-:Y:S01]  /*0580*/  LOP3.LUT R4, R4, 0x14, RZ, 0xc0, !PT ;  /* 0x0000001404047812 */ /* 0x000fe200078ec0ff */
[----:B------:R-:W-:-:S04]  /*0590*/  IMAD.IADD R5, R17, 0x1, R18 ;  /* 0x0000000111057824 */ /* 0x000fc800078e0212 */
[----:B------:R-:W-:-:S05]  /*05a0*/  IMAD.HI.U32 R6, R5, -0x33333333, RZ ;  /* 0xcccccccd05067827 */ /* 0x000fca00078e00ff */
[----:B------:R-:W-:-:S05]  /*05b0*/  SHF.R.U32.HI R6, RZ, 0x3, R6 ;  /* 0x00000003ff067819 */ /* 0x000fca0000011606 */
[----:B------:R-:W-:-:S05]  /*05c0*/  IMAD R5, R6, -0xa, R5 ;  /* 0xfffffff606057824 */ /* 0x000fca00078e0205 */
[----:B------:R-:W-:Y:S01]  /*05d0*/  LEA R5, R5, 0x1, 0x1 ;  /* 0x0000000105057811 */ /* 0x000fe200078e08ff */
[----:B------:R-:W-:Y:S06]  /*05e0*/  BRA `(.L_x_4) ;  /* 0x0000000000587947 */ /* 0x000fec0003800000 */
.L_x_3:
        /* <DEDUP_REMOVED lines=10> */
[----:B------:R-:W-:Y:S01]  /*0690*/  IADD3 R5, PT, PT, R4, 0xb0f8a, R16 ;  /* 0x000b0f8a04057810 */ /* 0x000fe20007ffe010 */
[----:B------:R-:W-:-:S04]  /*06a0*/  IMAD.SHL.U32 R7, R16, 0x10, RZ ;  /* 0x0000001010077824 */ /* 0x000fc800078e00ff */
[----:B------:R-:W-:Y:S01]  /*06b0*/  IMAD.HI.U32 R4, R5, -0x33333333, RZ ;  /* 0xcccccccd05047827 */ /* 0x000fe200078e00ff */
[----:B------:R-:W-:-:S04]  /*06c0*/  LOP3.LUT R7, R10, R6, R7, 0x96, !PT ;  /* 0x000000060a077212 */ /* 0x000fc800078e9607 */
[----:B------:R-:W-:Y:S02]  /*06d0*/  LOP3.LUT R17, R7, R16, RZ, 0x3c, !PT ;  /* 0x0000001007117212 */ /* 0x000fe400078e3cff */
[----:B------:R-:W-:-:S03]  /*06e0*/  SHF.R.U32.HI R4, RZ, 0x3, R4 ;  /* 0x00000003ff047819 */ /* 0x000fc60000011604 */
[----:B------:R-:W-:Y:S02]  /*06f0*/  IMAD.IADD R6, R17, 0x1, R18 ;  /* 0x0000000111067824 */ /* 0x000fe400078e0212 */
[----:B------:R-:W-:-:S03]  /*0700*/  IMAD R4, R4, -0xa, R5 ;  /* 0xfffffff604047824 */ /* 0x000fc600078e0205 */
[----:B------:R-:W-:Y:S02]  /*0710*/  LOP3.LUT R6, R6, 0x1, RZ, 0xc0, !PT ;  /* 0x0000000106067812 */ /* 0x000fe400078ec0ff */
[----:B------:R-:W-:Y:S02]  /*0720*/  LEA R4, R4, 0x1, 0x1 ;  /* 0x0000000104047811 */ /* 0x000fe400078e08ff */
[----:B------:R-:W-:-:S04]  /*0730*/  IADD3 R6, PT, PT, -R6, RZ, RZ ;  /* 0x000000ff06067210 */ /* 0x000fc80007ffe1ff */
[----:B------:R-:W-:-:S07]  /*0740*/  LOP3.LUT R5, R6, 0x14, RZ, 0xc0, !PT ;  /* 0x0000001406057812 */ /* 0x000fce00078ec0ff */
.L_x_4:
[----:B------:R-:W-:Y:S05]  /*0750*/  BSYNC.RECONVERGENT B0 ;  /* 0x0000000000007941 */ /* 0x000fea0003800200 */
.L_x_2:
[----:B------:R-:W-:Y:S01]  /*0760*/  IMAD R6, R4, 0x15, R5 ;  /* 0x0000001504067824 */ /* 0x000fe200078e0205 */
[----:B------:R-:W-:Y:S01]  /*0770*/  STL.U8 [R1+0xdc8], RZ ;  /* 0x000dc8ff01007387 */ /* 0x000fe20000100000 */
[----:B------:R-:W-:Y:S02]  /*0780*/  IMAD.MOV.U32 R7, RZ, RZ, 0x2 ;  /* 0x00000002ff077424 */ /* 0x000fe400078e00ff */
[----:B------:R-:W-:Y:S02]  /*0790*/  HFMA2 R10, -RZ, RZ, 0, 5.9604644775390625e-08 ;  /* 0x00000001ff0a7431 */ /* 0x000fe400000001ff */
[----:B------:R-:W-:Y:S01]  /*07a0*/  IMAD.WIDE.U32 R34, R6, 0x4, R34 ;  /* 0x0000000406227825 */ /* 0x000fe200078e0022 */
[----:B------:R-:W-:Y:S01]  /*07b0*/  STL.U8 [R1+0xdc9], RZ ;  /* 0x000dc9ff01007387 */ /* 0x000fe20000100000 */
[----:B------:R-:W-:Y:S02]  /*07c0*/  MOV R27, 0x1 ;  /* 0x00000001001b7802 */ /* 0x000fe40000000f00 */
[----:B------:R-:W-:-:S02]  /*07d0*/  HFMA2 R14, -RZ, RZ, 0, 1.1920928955078125e-07 ;  /* 0x00000002ff0e7431 */ /* 0x000fc400000001ff */
[----:B------:R-:W-:Y:S01]  /*07e0*/  IMAD.MOV.U32 R11, RZ, RZ, 0x1 ;  /* 0x00000001ff0b7424 */ /* 0x000fe200078e00ff */
[----:B------:R-:W-:Y:S01]  /*07f0*/  STL.U8 [R1+0xdca], RZ ;  /* 0x000dcaff01007387 */ /* 0x000fe20000100000 */
[----:B------:R-:W-:Y:S01]  /*0800*/  IMAD.IADD R9, R1, 0x1, R6 ;  /* 0x0000000101097824 */ /* 0x000fe200078e0206 */
[----:B------:R-:W-:Y:S01]  /*0810*/  BSSY.RECONVERGENT B7, `(.L_x_5) ;  /* 0x0000285000077945 */ /* 0x000fe20003800200 */
[----:B------:R-:W-:Y:S01]  /*0820*/  IMAD.MOV.U32 R6, RZ, RZ, RZ ;  /* 0x000000ffff067224 */ /* 0x000fe200078e00ff */
[----:B------:R-:W-:Y:S01]  /*0830*/  STL.U8 [R1+0xdcb], RZ ;  /* 0x000dcbff01007387 */ /* 0x000fe20000100000 */
[----:B------:R-:W-:Y:S02]  /*0840*/  IMAD.MOV.U32 R8, RZ, RZ, -0x1 ;  /* 0xffffffffff087424 */ /* 0x000fe400078e00ff */
[----:B------:R-:W-:Y:S01]  /*0850*/  IMAD.MOV.U32 R25, RZ, RZ, -0x1 ;  /* 0xffffffffff197424 */ /* 0x000fe200078e00ff */
[----:B------:R-:W-:Y:S01]  /*0860*/  STL.U8 [R1+0xdcc], RZ ;  /* 0x000dccff01007387 */ /* 0x000fe20000100000 */
[----:B------:R-:W-:-:S02]  /*0870*/  IMAD.MOV.U32 R24, RZ, RZ, RZ ;  /* 0x000000ffff187224 */ /* 0x000fc400078e00ff */
[----:B------:R-:W-:Y:S01]  /*0880*/  IMAD.MOV.U32 R26, RZ, RZ, RZ ;  /* 0x000000ffff1a7224 */ /* 0x000fe200078e00ff */
[----:B------:R-:W-:Y:S01]  /*0890*/  STL.U8 [R1+0xdcd], RZ ;  /* 0x000dcdff01007387 */ /* 0x000fe20000100000 */
[----:B------:R-:W-:Y:S02]  /*08a0*/  IMAD.MOV.U32 R12, RZ, RZ, -0x2 ;  /* 0xfffffffeff0c7424 */ /* 0x000fe400078e00ff */
[----:B------:R-:W-:Y:S01]  /*08b0*/  IMAD.MOV.U32 R13, RZ, RZ, RZ ;  /* 0x000000ffff0d7224 */ /* 0x000fe200078e00ff */
[----:B------:R-:W-:Y:S01]  /*08c0*/  STL.U8 [R1+0xdce], RZ ;  /* 0x000dceff01007387 */ /* 0x000fe20000100000 */
[----:B------:R-:W-:Y:S02]  /*08d0*/  IMAD.MOV.U32 R15, RZ, RZ, RZ ;  /* 0x000000ffff0f7224 */ /* 0x000fe400078e00ff */
[----:B------:R-:W-:Y:S01]  /*08e0*/  IMAD.MOV.U32 R29, RZ, RZ, 0x1 ;  /* 0x00000001ff1d7424 */ /* 0x000fe200078e00ff */
[----:B------:R-:W-:Y:S04]  /*08f0*/  STL.U8 [R1+0xdcf], RZ ;  /* 0x000dcfff01007387 */ /* 0x000fe80000100000 */
        /* <DEDUP_REMOVED lines=192> */
[----:B------:R-:W-:Y:S04]  /*1500*/  STG.E desc[UR36][R34.64], R7 ;  /* 0x0000000722007986 */ /* 0x000fe8000c101924 */
        /* <DEDUP_REMOVED lines=201> */
[----:B------:R0:W-:Y:S04]  /*21a0*/  STL.64 [R1], R4 ;  /* 0x0000000401007387 */ /* 0x0001e80000100a00 */
[----:B------:R-:W-:Y:S04]  /*21b0*/  STL.U8 [R1+0xf59], RZ ;  /* 0x000f59ff01007387 */ /* 0x000fe80000100000 */
[----:B------:R-:W-:Y:S04]  /*21c0*/  STL.U8 [R1+0xf5a], RZ ;  /* 0x000f5aff01007387 */ /* 0x000fe80000100000 */
[----:B------:R-:W-:Y:S01]  /*21d0*/  STL.U8 [R1+0xf5b], RZ ;  /* 0x000f5bff01007387 */ /* 0x000fe20000100000 */
[----:B0-----:R-:W-:Y:S01]  /*21e0*/  MOV R5, 0xfffffffe ;  /* 0xfffffffe00057802 */ /* 0x001fe20000000f00 */
[----:B------:R-:W-:-:S02]  /*21f0*/  IMAD.MOV.U32 R4, RZ, RZ, RZ ;  /* 0x000000ffff047224 */ /* 0x000fc400078e00ff */
        /* <DEDUP_REMOVED lines=37> */
[----:B------:R0:W-:Y:S04]  /*2450*/  STL.U8 [R9+0xdc8], R11 ;  /* 0x000dc80b09007387 */ /* 0x0001e80000100000 */
[----:B------:R-:W-:Y:S04]  /*2460*/  STL.128 [R1+0xfa0], R4 ;  /* 0x000fa00401007387 */ /* 0x000fe80000100c00 */
[----:B------:R-:W-:Y:S01]  /*2470*/  STL.128 [R1+0xfc0], R24 ;  /* 0x000fc01801007387 */ /* 0x000fe20000100c00 */
[----:B0-----:R-:W-:-:S02]  /*2480*/  IMAD.MOV.U32 R9, RZ, RZ, RZ ;  /* 0x000000ffff097224 */ /* 0x001fc400078e00ff */
[----:B------:R-:W-:Y:S01]  /*2490*/  IMAD.MOV.U32 R11, RZ, RZ, RZ ;  /* 0x000000ffff0b7224 */ /* 0x000fe200078e00ff */
[----:B------:R0:W-:Y:S04]  /*24a0*/  STL.128 [R1+0xf90], R12 ;  /* 0x000f900c01007387 */ /* 0x0001e80000100c00 */
[----:B------:R2:W-:Y:S01]  /*24b0*/  STL.128 [R1+0xfb0], R8 ;  /* 0x000fb00801007387 */ /* 0x0005e20000100c00 */
[----:B0-----:R-:W-:Y:S02]  /*24c0*/  HFMA2 R15, -RZ, RZ, 0, 0 ;  /* 0x00000000ff0f7431 */ /* 0x001fe400000001ff */
[----:B------:R-:W-:Y:S02]  /*24d0*/  IMAD.MOV.U32 R14, RZ, RZ, 0x1 ;  /* 0x00000001ff0e7424 */ /* 0x000fe400078e00ff */
[----:B------:R-:W-:-:S02]  /*24e0*/  IMAD.MOV.U32 R12, RZ, RZ, 0x1 ;  /* 0x00000001ff0c7424 */ /* 0x000fc400078e00ff */
[----:B--2---:R-:W-:-:S07]  /*24f0*/  VIADD R13, R1, 0xfd0 ;  /* 0x00000fd0010d7836 */ /* 0x004fce0000000000 */
.L_x_15:
[----:B0-----:R-:W-:Y:S01]  /*2500*/  SHF.R.U32.HI R5, RZ, 0x2, R2 ;  /* 0x00000002ff057819 */ /* 0x001fe20000011602 */
[----:B------:R-:W-:Y:S01]  /*2510*/  VIADD R4, R14, 0xffffffff ;  /* 0xffffffff0e047836 */ /* 0x000fe20000000000 */
[----:B------:R-:W-:Y:S02]  /*2520*/  MOV R7, 0x3 ;  /* 0x0000000300077802 */ /* 0x000fe40000000f00 */
[----:B------:R-:W-:Y:S01]  /*2530*/  LOP3.LUT R2, R5, R2, RZ, 0x3c, !PT ;  /* 0x0000000205027212 */ /* 0x000fe200078e3cff */
[----:B------:R-:W-:Y:S01]  /*2540*/  IMAD R8, R4, 0x8, R1 ;  /* 0x0000000804087824 */ /* 0x000fe200078e0201 */
[----:B------:R-:W-:Y:S01]  /*2550*/  SHF.L.U32 R5, R17, 0x4, RZ ;  /* 0x0000000411057819 */ /* 0x000fe200000006ff */
[----:B------:R-:W-:Y:S02]  /*2560*/  IMAD.MOV.U32 R4, RZ, RZ, RZ ;  /* 0x000000ffff047224 */ /* 0x000fe400078e00ff */
[C---:B------:R-:W-:Y:S02]  /*2570*/  IMAD.SHL.U32 R6, R2.reuse, 0x2, RZ ;  /* 0x0000000202067824 */ /* 0x040fe400078e00ff */
[----:B------:R-:W2:Y:S03]  /*2580*/  LDL.64 R8, [R8] ;  /* 0x0000000008087983 */ /* 0x000ea60000100a00 */
[----:B------:R-:W-:Y:S01]  /*2590*/  LOP3.LUT R2, R2, R5, R6, 0x96, !PT ;  /* 0x0000000502027212 */ /* 0x000fe200078e9606 */
[----:B------:R-:W-:Y:S01]  /*25a0*/  IMAD.MOV.U32 R6, RZ, RZ, 0x2 ;  /* 0x00000002ff067424 */ /* 0x000fe200078e00ff */
[----:B------:R-:W-:-:S02]  /*25b0*/  MOV R5, 0x1 ;  /* 0x0000000100057802 */ /* 0x000fc40000000f00 */
[----:B------:R-:W-:-:S05]  /*25c0*/  LOP3.LUT R25, R2, R17, RZ, 0x3c, !PT ;  /* 0x0000001102197212 */ /* 0x000fca00078e3cff */
[----:B------:R-:W-:-:S05]  /*25d0*/  IMAD.IADD R2, R25, 0x1, R18 ;  /* 0x0000000119027824 */ /* 0x000fca00078e0212 */
[----:B------:R-:W-:-:S04]  /*25e0*/  LEA R2, R2, 0x4, 0x2 ;  /* 0x0000000402027811 */ /* 0x000fc800078e10ff */
[----:B------:R-:W-:-:S04]  /*25f0*/  LOP3.LUT R2, R2, 0xc, RZ, 0xc0, !PT ;  /* 0x0000000c02027812 */ /* 0x000fc800078ec0ff */
[----:B------:R-:W-:Y:S01]  /*2600*/  IADD3 R24, PT, PT, R1, R2, RZ ;  /* 0x0000000201187210 */ /* 0x000fe20007ffe0ff */
[----:B------:R0:W-:Y:S04]  /*2610*/  STL.128 [R1+0xfd0], R4 ;  /* 0x000fd00401007387 */ /* 0x0001e80000100c00 */
[----:B------:R-:W3:Y:S01]  /*2620*/  LDL R2, [R24+0xfd0] ;  /* 0x000fd00018027983 */ /* 0x000ee20000100800 */
[----:B------:R-:W-:-:S04]  /*2630*/  SHF.R.U32.HI R10, RZ, 0x2, R3 ;  /* 0x00000002ff0a7819 */ /* 0x000fc80000011603 */
[----:B------:R-:W-:Y:S01]  /*2640*/  LOP3.LUT R10, R10, R3, RZ, 0x3c, !PT ;  /* 0x000000030a0a7212 */ /* 0x000fe200078e3cff */
[----:B------:R-:W-:-:S04]  /*2650*/  IMAD.SHL.U32 R3, R25, 0x10, RZ ;  /* 0x0000001019037824 */ /* 0x000fc800078e00ff */
[----:B0-----:R-:W-:Y:S01]  /*2660*/  IMAD.SHL.U32 R4, R10, 0x2, RZ ;  /* 0x000000020a047824 */ /* 0x001fe200078e00ff */
[----:B------:R-:W-:-:S04]  /*2670*/  MOV R19, R16 ;  /* 0x0000001000137202 */ /* 0x000fc80000000f00 */
[----:B------:R-:W-:-:S04]  /*2680*/  LOP3.LUT R4, R10, R3, R4, 0x96, !PT ;  /* 0x000000030a047212 */ /* 0x000fc800078e9604 */
[----:B------:R-:W-:-:S04]  /*2690*/  LOP3.LUT R16, R4, R25, RZ, 0x3c, !PT ;  /* 0x0000001904107212 */ /* 0x000fc800078e3cff */
[----:B------:R-:W-:-:S05]  /*26a0*/  IADD3 R3, PT, PT, R18, 0xb0f8a, R16 ;  /* 0x000b0f8a12037810 */ /* 0x000fca0007ffe010 */
[----:B------:R-:W-:-:S05]  /*26b0*/  IMAD.HI.U32 R4, R3, -0x55555555, RZ ;  /* 0xaaaaaaab03047827 */ /* 0x000fca00078e00ff */
[----:B------:R-:W-:-:S05]  /*26c0*/  SHF.R.U32.HI R4, RZ, 0x1, R4 ;  /* 0x00000001ff047819 */ /* 0x000fca0000011604 */
[----:B------:R-:W-:Y:S01]  /*26d0*/  IMAD R4, R4, -0x3, R3 ;  /* 0xfffffffd04047824 */ /* 0x000fe200078e0203 */
[----:B---3--:R-:W-:Y:S04]  /*26e0*/  STL [R1+0xfdc], R2 ;  /* 0x000fdc0201007387 */ /* 0x008fe80000100800 */
[----:B------:R0:W-:Y:S04]  /*26f0*/  STL [R24+0xfd0], R7 ;  /* 0x000fd00718007387 */ /* 0x0001e80000100800 */
[----:B------:R-:W3:Y:S01]  /*2700*/  LDL R6, [R1+0xfd8] ;  /* 0x000fd80001067983 */ /* 0x000ee20000100800 */
[----:B0-----:R-:W-:-:S05]  /*2710*/  IMAD R7, R4, 0x4, R13 ;  /* 0x0000000404077824 */ /* 0x001fca00078e020d */
[----:B------:R-:W4:Y:S01]  /*2720*/  LDL R2, [R7] ;  /* 0x0000000007027983 */ /* 0x000f220000100800 */
[----:B------:R-:W-:-:S04]  /*2730*/  SHF.R.U32.HI R4, RZ, 0x2, R21 ;  /* 0x00000002ff047819 */ /* 0x000fc80000011615 */
[----:B------:R-:W-:Y:S02]  /*2740*/  LOP3.LUT R4, R4, R21, RZ, 0x3c, !PT ;  /* 0x0000001504047212 */ /* 0x000fe400078e3cff */
[----:B------:R-:W-:-:S03]  /*2750*/  SHF.L.U32 R3, R16, 0x4, RZ ;  /* 0x0000000410037819 */ /* 0x000fc600000006ff */
[----:B------:R-:W-:Y:S02]  /*2760*/  IMAD.SHL.U32 R5, R4, 0x2, RZ ;  /* 0x0000000204057824 */ /* 0x000fe400078e00ff */
[----:B------:R-:W-:-:S03]  /*2770*/  IMAD.MOV.U32 R24, RZ, RZ, R17 ;  /* 0x000000ffff187224 */ /* 0x000fc600078e0011 */
[----:B------:R-:W-:Y:S01]  /*2780*/  LOP3.LUT R3, R4, R3, R5, 0x96, !PT ;  /* 0x0000000304037212 */ /* 0x000fe200078e9605 */
[----:B------:R-:W-:-:S03]  /*2790*/  VIADD R18, R18, 0x10974f ;  /* 0x0010974f12127836 */ /* 0x000fc60000000000 */
[----:B------:R-:W-:-:S04]  /*27a0*/  LOP3.LUT R17, R3, R16, RZ, 0x3c, !PT ;  /* 0x0000001003117212 */ /* 0x000fc800078e3cff */
[----:B------:R-:W-:Y:S01]  /*27b0*/  IADD3 R3, PT, PT, R17, R18, RZ ;  /* 0x0000001211037210 */ /* 0x000fe20007ffe0ff */
[----:B----4-:R0:W-:Y:S04]  /*27c0*/  STL [R1+0xfd8], R2 ;  /* 0x000fd80201007387 */ /* 0x0101e80000100800 */
[----:B0-----:R-:W-:-:S05]  /*27d0*/  IMAD.SHL.U32 R2, R3, 0x4, RZ ;  /* 0x0000000403027824 */ /* 0x001fca00078e00ff */
[----:B------:R-:W-:Y:S01]  /*27e0*/  LOP3.LUT R2, R2, 0x4, RZ, 0xc0, !PT ;  /* 0x0000000402027812 */ /* 0x000fe200078ec0ff */
[----:B---3--:R0:W-:Y:S04]  /*27f0*/  STL [R7], R6 ;  /* 0x0000000607007387 */ /* 0x0081e80000100800 */
[----:B------:R-:W-:Y:S01]  /*2800*/  IMAD.IADD R11, R1, 0x1, R2 ;  /* 0x00000001010b7824 */ /* 0x000fe200078e0202 */
[----:B------:R-:W3:Y:S04]  /*2810*/  LDL R10, [R1+0xfd4] ;  /* 0x000fd400010a7983 */ /* 0x000ee80000100800 */
[----:B------:R-:W4:Y:S01]  /*2820*/  LDL R4, [R11+0xfd0] ;  /* 0x000fd0000b047983 */ /* 0x000f220000100800 */
[----:B------:R-:W-:-:S03]  /*2830*/  LOP3.LUT P0, RZ, R29, 0xff, RZ, 0xc0, !PT ;  /* 0x000000ff1dff7812 */ /* 0x000fc6000780c0ff */
[----:B----4-:R4:W-:Y:S04]  /*2840*/  STL [R1+0xfd4], R4 ;  /* 0x000fd40401007387 */ /* 0x0109e80000100800 */
[----:B---3--:R4:W-:Y:S06]  /*2850*/  STL [R11+0xfd0], R10 ;  /* 0x000fd00a0b007387 */ /* 0x0089ec0000100800 */
[----:B------:R-:W3:Y:S04]  /*2860*/  @P0 LDL R3, [R1+0xfd0] ;  /* 0x000fd00001030983 */ /* 0x000ee80000100800 */
[----:B0-----:R-:W5:Y:S01]  /*2870*/  @!P0 LDL R7, [R1+0xfd0] ;  /* 0x000fd00001078983 */ /* 0x001f620000100800 */
[----:B---3--:R-:W-:-:S05]  /*2880*/  @P0 LEA R5, R3, R0, 0x3 ;  /* 0x0000000003050211 */ /* 0x008fca00078e18ff */
[----:B------:R-:W2:Y:S01]  /*2890*/  @P0 LDL.64 R2, [R5] ;  /* 0x0000000005020983 */ /* 0x000ea20000100a00 */
[----:B-----5:R-:W-:-:S05]  /*28a0*/  @!P0 IMAD R6, R7, 0x8, R20 ;  /* 0x0000000807068824 */ /* 0x020fca00078e0214 */
[----:B------:R-:W2:Y:S01]  /*28b0*/  @!P0 LDL.64 R2, [R6] ;  /* 0x0000000006028983 */ /* 0x000ea20000100a00 */
[----:B------:R-:W-:Y:S04]  /*28c0*/  BSSY.RECONVERGENT B0, `(.L_x_6) ;  /* 0x000005d000007945 */ /* 0x000fe80003800200 */
[----:B------:R-:W-:Y:S01]  /*28d0*/  BSSY.RELIABLE B6, `(.L_x_7) ;  /* 0x0000043000067945 */ /* 0x000fe20003800100 */
[----:B--2---:R-:W-:Y:S01]  /*28e0*/  IMAD.IADD R3, R9, 0x1, R3 ;  /* 0x0000000109037824 */ /* 0x004fe200078e0203 */
[----:B------:R-:W-:-:S03]  /*28f0*/  IADD3 R2, PT, PT, R8, R2, RZ ;  /* 0x0000000208027210 */ /* 0x000fc60007ffe0ff */
[----:B------:R-:W-:-:S05]  /*2900*/  VIADD R7, R3, 0xffffffff ;  /* 0xffffffff03077836 */ /* 0x000fca0000000000 */
[----:B------:R-:W-:-:S04]  /*2910*/  VIADDMNMX.U32 R7, R2, 0xffffffff, R7, !PT ;  /* 0xffffffff02077846 */ /* 0x000fc80007800007 */
[----:B------:R-:W-:-:S13]  /*2920*/  ISETP.GT.U32.AND P1, PT, R7, 0x12, PT ;  /* 0x000000120700780c */ /* 0x000fda0003f24070 */
[----:B----4-:R-:W-:Y:S05]  /*2930*/  @P1 BRA `(.L_x_8) ;  /* 0x0000000000181947 */ /* 0x010fea0003800000 */
[----:B------:R-:W-:-:S04]  /*2940*/  IMAD R4, R2, 0x15, R3 ;  /* 0x0000001502047824 */ /* 0x000fc800078e0203 */
[----:B------:R-:W-:-:S05]  /*2950*/  IMAD.IADD R4, R1, 0x1, R4 ;  /* 0x0000000101047824 */ /* 0x000fca00078e0204 */
[----:B------:R-:W2:Y:S02]  /*2960*/  LDL.U8 R5, [R4+0xdc8] ;  /* 0x000dc80004057983 */ /* 0x000ea40000100000 */
[----:B--2---:R-:W-:Y:S02]  /*2970*/  ISETP.NE.AND P1, PT, R5, RZ, PT ;  /* 0x000000ff0500720c */ /* 0x004fe40003f25270 */
[----:B------:R-:W-:-:S11]  /*2980*/  IADD3 R5, PT, PT, R4, 0xdc8, RZ ;  /* 0x00000dc804057810 */ /* 0x000fd60007ffe0ff */
[----:B------:R-:W-:Y:S05]  /*2990*/  @!P1 BRA `(.L_x_9) ;  /* 0x0000000000d89947 */ /* 0x000fea0003800000 */
.L_x_8:
[----:B------:R-:W2:Y:S02]  /*29a0*/  LDL R5, [R1+0xfd4] ;  /* 0x000fd40001057983 */ /* 0x000ea40000100800 */
[----:B--2---:R-:W-:-:S05]  /*29b0*/  @P0 IMAD R4, R5, 0x8, R0 ;  /* 0x0000000805040824 */ /* 0x004fca00078e0200 */
[----:B------:R-:W2:Y:S01]  /*29c0*/  @P0 LDL.64 R2, [R4] ;  /* 0x0000000004020983 */ /* 0x000ea20000100a00 */
[----:B------:R-:W-:-:S05]  /*29d0*/  @!P0 IMAD R5, R5, 0x8, R20 ;  /* 0x0000000805058824 */ /* 0x000fca00078e0214 */
[----:B------:R-:W2:Y:S02]  /*29e0*/  @!P0 LDL.64 R2, [R5] ;  /* 0x0000000005028983 */ /* 0x000ea40000100a00 */
[----:B--2---:R-:W-:Y:S01]  /*29f0*/  IADD3 R3, PT, PT, R9, R3, RZ ;  /* 0x0000000309037210 */ /* 0x004fe20007ffe0ff */
[----:B------:R-:W-:-:S04]  /*2a00*/  IMAD.IADD R2, R8, 0x1, R2 ;  /* 0x0000000108027824 */ /* 0x000fc800078e0202 */
[----:B------:R-:W-:-:S05]  /*2a10*/  VIADD R7, R3, 0xffffffff ;  /* 0xffffffff03077836 */ /* 0x000fca0000000000 */
[----:B------:R-:W-:-:S04]  /*2a20*/  VIADDMNMX.U32 R7, R2, 0xffffffff, R7, !PT ;  /* 0xffffffff02077846 */ /* 0x000fc80007800007 */
[----:B------:R-:W-:-:S13]  /*2a30*/  ISETP.GT.U32.AND P1, PT, R7, 0x12, PT ;  /* 0x000000120700780c */ /* 0x000fda0003f24070 */
[----:B------:R-:W-:Y:S05]  /*2a40*/  @P1 BRA `(.L_x_10) ;  /* 0x0000000000181947 */ /* 0x000fea0003800000 */
[----:B------:R-:W-:-:S05]  /*2a50*/  IMAD R4, R2, 0x15, R3 ;  /* 0x0000001502047824 */ /* 0x000fca00078e0203 */
[----:B------:R-:W-:-:S05]  /*2a60*/  IADD3 R4, PT, PT, R1, R4, RZ ;  /* 0x0000000401047210 */ /* 0x000fca0007ffe0ff */
[----:B------:R-:W2:Y:S02]  /*2a70*/  LDL.U8 R5, [R4+0xdc8] ;  /* 0x000dc80004057983 */ /* 0x000ea40000100000 */
[----:B--2---:R-:W-:Y:S01]  /*2a80*/  ISETP.NE.AND P1, PT, R5, RZ, PT ;  /* 0x000000ff0500720c */ /* 0x004fe20003f25270 */
[----:B------:R-:W-:-:S12]  /*2a90*/  VIADD R5, R4, 0xdc8 ;  /* 0x00000dc804057836 */ /* 0x000fd80000000000 */
[----:B------:R-:W-:Y:S05]  /*2aa0*/  @!P1 BRA `(.L_x_9) ;  /* 0x0000000000949947 */ /* 0x000fea0003800000 */
.L_x_10:
[----:B------:R-:W2:Y:S02]  /*2ab0*/  LDL R5, [R1+0xfd8] ;  /* 0x000fd80001057983 */ /* 0x000ea40000100800 */
[----:B--2---:R-:W-:-:S05]  /*2ac0*/  @P0 IMAD R4, R5, 0x8, R0 ;  /* 0x0000000805040824 */ /* 0x004fca00078e0200 */
[----:B------:R-:W2:Y:S01]  /*2ad0*/  @P0 LDL.64 R2, [R4] ;  /* 0x0000000004020983 */ /* 0x000ea20000100a00 */
[----:B------:R-:W-:-:S05]  /*2ae0*/  @!P0 LEA R5, R5, R20, 0x3 ;  /* 0x0000001405058211 */ /* 0x000fca00078e18ff */
[----:B------:R-:W2:Y:S02]  /*2af0*/  @!P0 LDL.64 R2, [R5] ;  /* 0x0000000005028983 */ /* 0x000ea40000100a00 */
[----:B--2---:R-:W-:Y:S02]  /*2b00*/  IMAD.IADD R3, R9, 0x1, R3 ;  /* 0x0000000109037824 */ /* 0x004fe400078e0203 */
[----:B------:R-:W-:-:S03]  /*2b10*/  IMAD.IADD R2, R8, 0x1, R2 ;  /* 0x0000000108027824 */ /* 0x000fc600078e0202 */
[----:B------:R-:W-:-:S04]  /*2b20*/  IADD3 R7, PT, PT, R3, -0x1, RZ ;  /* 0xffffffff03077810 */ /* 0x000fc80007ffe0ff */
[----:B------:R-:W-:-:S04]  /*2b30*/  VIADDMNMX.U32 R7, R2, 0xffffffff, R7, !PT ;  /* 0xffffffff02077846 */ /* 0x000fc80007800007 */
[----:B------:R-:W-:-:S13]  /*2b40*/  ISETP.GT.U32.AND P1, PT, R7, 0x12, PT ;  /* 0x000000120700780c */ /* 0x000fda0003f24070 */
[----:B------:R-:W-:Y:S05]  /*2b50*/  @P1 BRA `(.L_x_11) ;  /* 0x0000000000181947 */ /* 0x000fea0003800000 */
[----:B------:R-:W-:-:S04]  /*2b60*/  IMAD R4, R2, 0x15, R3 ;  /* 0x0000001502047824 */ /* 0x000fc800078e0203 */
[----:B------:R-:W-:-:S05]  /*2b70*/  IMAD.IADD R4, R1, 0x1, R4 ;  /* 0x0000000101047824 */ /* 0x000fca00078e0204 */
[----:B------:R-:W2:Y:S02]  /*2b80*/  LDL.U8 R5, [R4+0xdc8] ;  /* 0x000dc80004057983 */ /* 0x000ea40000100000 */
[----:B--2---:R-:W-:Y:S01]  /*2b90*/  ISETP.NE.AND P1, PT, R5, RZ, PT ;  /* 0x000000ff0500720c */ /* 0x004fe20003f25270 */
[----:B------:R-:W-:-:S12]  /*2ba0*/  VIADD R5, R4, 0xdc8 ;  /* 0x00000dc804057836 */ /* 0x000fd80000000000 */
[----:B------:R-:W-:Y:S05]  /*2bb0*/  @!P1 BRA `(.L_x_9) ;  /* 0x0000000000509947 */ /* 0x000fea0003800000 */
.L_x_11:
[----:B------:R-:W2:Y:S02]  /*2bc0*/  LDL R5, [R1+0xfdc] ;  /* 0x000fdc0001057983 */ /* 0x000ea40000100800 */
[----:B--2---:R-:W-:-:S05]  /*2bd0*/  @P0 LEA R4, R5, R0, 0x3 ;  /* 0x0000000005040211 */ /* 0x004fca00078e18ff */
[----:B------:R-:W2:Y:S01]  /*2be0*/  @P0 LDL.64 R2, [R4] ;  /* 0x0000000004020983 */ /* 0x000ea20000100a00 */
[----:B------:R-:W-:-:S05]  /*2bf0*/  @!P0 IMAD R5, R5, 0x8, R20 ;  /* 0x0000000805058824 */ /* 0x000fca00078e0214 */
[----:B------:R-:W2:Y:S02]  /*2c00*/  @!P0 LDL.64 R2, [R5] ;  /* 0x0000000005028983 */ /* 0x000ea40000100a00 */
[----:B--2---:R-:W-:Y:S01]  /*2c10*/  IMAD.IADD R3, R9, 0x1, R3 ;  /* 0x0000000109037824 */ /* 0x004fe200078e0203 */
[----:B------:R-:W-:-:S03]  /*2c20*/  IADD3 R2, PT, PT, R8, R2, RZ ;  /* 0x0000000208027210 */ /* 0x000fc60007ffe0ff */
[----:B------:R-:W-:-:S05]  /*2c30*/  VIADD R7, R3, 0xffffffff ;  /* 0xffffffff03077836 */ /* 0x000fca0000000000 */
[----:B------:R-:W-:-:S04]  /*2c40*/  VIADDMNMX.U32 R7, R2, 0xffffffff, R7, !PT ;  /* 0xffffffff02077846 */ /* 0x000fc80007800007 */
[----:B------:R-:W-:Y:S01]  /*2c50*/  ISETP.GT.U32.AND P0, PT, R7, 0x12, PT ;  /* 0x000000120700780c */ /* 0x000fe20003f04070 */
[----:B------:R-:W-:-:S12]  /*2c60*/  IMAD.MOV.U32 R7, RZ, RZ, -0x1 ;  /* 0xffffffffff077424 */ /* 0x000fd800078e00ff */
[----:B------:R-:W-:Y:S05]  /*2c70*/  @P0 BREAK.RELIABLE B6 ;  /* 0x0000000000060942 */ /* 0x000fea0003800100 */
[----:B------:R-:W-:Y:S05]  /*2c80*/  @P0 BRA `(.L_x_12) ;  /* 0x0000000000800947 */ /* 0x000fea0003800000 */
[----:B------:R-:W-:-:S05]  /*2c90*/  IMAD R4, R2, 0x15, R3 ;  /* 0x0000001502047824 */ /* 0x000fca00078e0203 */
[----:B------:R-:W-:-:S05]  /*2ca0*/  IADD3 R4, PT, PT, R1, R4, RZ ;  /* 0x0000000401047210 */ /* 0x000fca0007ffe0ff */
[----:B------:R-:W2:Y:S02]  /*2cb0*/  LDL.U8 R5, [R4+0xdc8] ;  /* 0x000dc80004057983 */ /* 0x000ea40000100000 */
[----:B--2---:R-:W-:-:S13]  /*2cc0*/  ISETP.NE.AND P0, PT, R5, RZ, PT ;  /* 0x000000ff0500720c */ /* 0x004fda0003f05270 */
[----:B------:R-:W-:Y:S05]  /*2cd0*/  @P0 BREAK.RELIABLE B6 ;  /* 0x0000000000060942 */ /* 0x000fea0003800100 */
[----:B------:R-:W-:Y:S05]  /*2ce0*/  @P0 BRA `(.L_x_12) ;  /* 0x0000000000680947 */ /* 0x000fea0003800000 */
[----:B------:R-:W-:-:S07]  /*2cf0*/  VIADD R5, R4, 0xdc8 ;  /* 0x00000dc804057836 */ /* 0x000fce0000000000 */
.L_x_9:
[----:B------:R-:W-:Y:S05]  /*2d00*/  BSYNC.RELIABLE B6 ;  /* 0x0000000000067941 */ /* 0x000fea0003800100 */
.L_x_7:
[----:B------:R-:W-:Y:S01]  /*2d10*/  IMAD.IADD R9, R9, 0x1, R3 ;  /* 0x0000000109097824 */ /* 0x000fe200078e0203 */
[----:B------:R-:W-:Y:S01]  /*2d20*/  IADD3 R8, PT, PT, R8, R2, RZ ;  /* 0x0000000208087210 */ /* 0x000fe20007ffe0ff */
[----:B------:R-:W0:Y:S01]  /*2d30*/  S2UR UR4, SR_CTAID.X ;  /* 0x00000000000479c3 */ /* 0x000e220000002500 */
[----:B------:R-:W-:Y:S01]  /*2d40*/  IMAD.MOV.U32 R10, RZ, RZ, 0x1 ;  /* 0x00000001ff0a7424 */ /* 0x000fe200078e00ff */
[----:B------:R-:W-:Y:S02]  /*2d50*/  IADD3 R12, PT, PT, R12, 0x1, RZ ;  /* 0x000000010c0c7810 */ /* 0x000fe40007ffe0ff */
[----:B------:R-:W-:Y:S02]  /*2d60*/  LEA.HI R9, R9, R9, RZ, 0x1 ;  /* 0x0000000909097211 */ /* 0x000fe400078f08ff */
[----:B------:R-:W-:Y:S01]  /*2d70*/  LEA.HI R8, R8, R8, RZ, 0x1 ;  /* 0x0000000808087211 */ /* 0x000fe200078f08ff */
[----:B------:R2:W-:Y:S01]  /*2d80*/  STL.U8 [R5], R10 ;  /* 0x0000000a05007387 */ /* 0x0005e20000100000 */
[----:B------:R-:W-:Y:S01]  /*2d90*/  SHF.R.S32.HI R4, RZ, 0x1, R9 ;  /* 0x00000001ff047819 */ /* 0x000fe20000011409 */
[----:B------:R-:W0:Y:S01]  /*2da0*/  LDC R6, c[0x0][0x360] ;  /* 0x0000d800ff067b82 */ /* 0x000e220000000800 */
[----:B------:R-:W-:Y:S01]  /*2db0*/  SHF.R.S32.HI R7, RZ, 0x1, R8 ;  /* 0x00000001ff077819 */ /* 0x000fe20000011408 */
[----:B------:R-:W0:Y:S01]  /*2dc0*/  S2R R9, SR_TID.X ;  /* 0x0000000000097919 */ /* 0x000e220000002100 */
[----:B------:R-:W-:-:S03]  /*2dd0*/  PRMT R29, RZ, 0x7610, R29 ;  /* 0x00007610ff1d7816 */ /* 0x000fc6000000001d */
[----:B------:R-:W-:Y:S02]  /*2de0*/  IMAD R7, R7, 0x15, R4 ;  /* 0x0000001507077824 */ /* 0x000fe400078e0204 */
[----:B--2---:R-:W2:Y:S01]  /*2df0*/  LDC.64 R4, c[0x0][0x388] ;  /* 0x0000e200ff047b82 */ /* 0x004ea20000000a00 */
[----:B0-----:R-:W-:-:S04]  /*2e00*/  IMAD R6, R6, UR4, R9 ;  /* 0x0000000406067c24 */ /* 0x001fc8000f8e0209 */
[----:B------:R-:W-:Y:S02]  /*2e10*/  IMAD R9, R6, 0x1b9, RZ ;  /* 0x000001b906097824 */ /* 0x000fe400078e02ff */
[----:B------:R-:W-:Y:S02]  /*2e20*/  IMAD R6, R14, 0x8, R1 ;  /* 0x000000080e067824 */ /* 0x000fe400078e0201 */
[----:B--2---:R-:W-:-:S03]  /*2e30*/  IMAD.WIDE R4, R9, 0x4, R4 ;  /* 0x0000000409047825 */ /* 0x004fc600078e0204 */
[----:B------:R0:W-:Y:S01]  /*2e40*/  STL.64 [R6], R2 ;  /* 0x0000000206007387 */ /* 0x0001e20000100a00 */
[----:B------:R-:W-:Y:S02]  /*2e50*/  VIADD R14, R14, 0x1 ;  /* 0x000000010e0e7836 */ /* 0x000fe40000000000 */
[----:B------:R-:W-:-:S04]  /*2e60*/  IMAD.WIDE R4, R7, 0x4, R4 ;  /* 0x0000000407047825 */ /* 0x000fc800078e0204 */
[----:B------:R-:W-:Y:S01]  /*2e70*/  IMAD.MOV.U32 R7, RZ, RZ, RZ ;  /* 0x000000ffff077224 */ /* 0x000fe200078e00ff */
[----:B------:R0:W-:Y:S06]  /*2e80*/  STG.E desc[UR36][R4.64], RZ ;  /* 0x000000ff04007986 */ /* 0x0001ec000c101924 */
.L_x_12:
[----:B------:R-:W-:Y:S05]  /*2e90*/  BSYNC.RECONVERGENT B0 ;  /* 0x0000000000007941 */ /* 0x000fea0003800200 */
.L_x_6:
[----:B------:R-:W-:Y:S02]  /*2ea0*/  ISETP.GT.AND P0, PT, R12, 0x64, PT ;  /* 0x000000640c00780c */ /* 0x000fe40003f04270 */
[----:B------:R-:W-:-:S11]  /*2eb0*/  IADD3 R14, PT, PT, R7, R14, RZ ;  /* 0x0000000e070e7210 */ /* 0x000fd60007ffe0ff */
[----:B------:R-:W-:Y:S05]  /*2ec0*/  @P0 BRA `(.L_x_13) ;  /* 0x0000000000640947 */ /* 0x000fea0003800000 */
[----:B------:R-:W-:-:S13]  /*2ed0*/  ISETP.NE.AND P0, PT, R15, 0x113a, PT ;  /* 0x0000113a0f00780c */ /* 0x000fda0003f05270 */
[----:B------:R-:W-:Y:S05]  /*2ee0*/  @!P0 BRA `(.L_x_14) ;  /* 0x0000000000248947 */ /* 0x000fea0003800000 */
[----:B0-----:R-:W-:Y:S01]  /*2ef0*/  IMAD.MOV.U32 R5, RZ, RZ, 0x1 ;  /* 0x00000001ff057424 */ /* 0x001fe200078e00ff */
[----:B------:R-:W-:Y:S01]  /*2f00*/  ISETP.NE.AND P0, PT, R14, RZ, PT ;  /* 0x000000ff0e00720c */ /* 0x000fe20003f05270 */
[----:B------:R-:W-:Y:S01]  /*2f10*/  VIADD R15, R15, 0x1 ;  /* 0x000000010f0f7836 */ /* 0x000fe20000000000 */
[----:B------:R-:W-:Y:S01]  /*2f20*/  MOV R21, R25 ;  /* 0x0000001900157202 */ /* 0x000fe20000000f00 */
[----:B------:R-:W-:Y:S01]  /*2f30*/  IMAD.MOV.U32 R3, RZ, RZ, R24 ;  /* 0x000000ffff037224 */ /* 0x000fe200078e0018 */
[----:B------:R0:W-:Y:S01]  /*2f40*/  STG.E desc[UR36][R34.64], R5 ;  /* 0x0000000522007986 */ /* 0x0001e2000c101924 */
[----:B------:R-:W-:-:S08]  /*2f50*/  IMAD.MOV.U32 R2, RZ, RZ, R19 ;  /* 0x000000ffff027224 */ /* 0x000fd000078e0013 */
[----:B------:R-:W-:Y:S05]  /*2f60*/  @P0 BRA `(.L_x_15) ;  /* 0xfffffff400640947 */ /* 0x000fea000383ffff */
[----:B------:R-:W-:Y:S05]  /*2f70*/  BRA `(.L_x_13) ;  /* 0x0000000000387947 */ /* 0x000fea0003800000 */
.L_x_14:
[----:B0-----:R-:W0:Y:S01]  /*2f80*/  S2R R3, SR_TID.X ;  /* 0x0000000000037919 */ /* 0x001e220000002100 */
[----:B------:R-:W0:Y:S01]  /*2f90*/  S2UR UR4, SR_CTAID.X ;  /* 0x00000000000479c3 */ /* 0x000e220000002500 */
[----:B------:R-:W-:Y:S02]  /*2fa0*/  MOV R2, 0x58 ;  /* 0x0000005800027802 */ /* 0x000fe40000000f00 */
[----:B-1----:R-:W-:-:S04]  /*2fb0*/  IADD3 R6, P0, P1, R1, 0xfe0, R32 ;  /* 0x00000fe001067810 */ /* 0x002fc8000791e020 */
[----:B------:R-:W-:Y:S01]  /*2fc0*/  IADD3.X R7, PT, PT, RZ, UR38, RZ, P0, P1 ;  /* 0x00000026ff077c10 */ /* 0x000fe200087e24ff */
[----:B------:R-:W0:Y:S02]  /*2fd0*/  LDC R0, c[0x0][0x360] ;  /* 0x0000d800ff007b82 */ /* 0x000e240000000800 */
[----:B0-----:R-:W-:Y:S01]  /*2fe0*/  IMAD R0, R0, UR4, R3 ;  /* 0x0000000400007c24 */ /* 0x001fe2000f8e0203 */
[----:B------:R-:W0:Y:S05]  /*2ff0*/  LDCU.64 UR4, c[0x4][0x40] ;  /* 0x01000800ff0477ac */ /* 0x000e2a0008000a00 */
[----:B------:R-:W1:Y:S01]  /*3000*/  LDC.64 R2, c[0x4][R2] ;  /* 0x0100000002027b82 */ /* 0x000e620000000a00 */
[----:B------:R2:W-:Y:S01]  /*3010*/  STL [R1+0xfe0], R0 ;  /* 0x000fe00001007387 */ /* 0x0005e20000100800 */
[----:B0-----:R-:W-:Y:S01]  /*3020*/  MOV R4, UR4 ;  /* 0x0000000400047c02 */ /* 0x001fe20008000f00 */
[----:B--2---:R-:W-:-:S07]  /*3030*/  IMAD.U32 R5, RZ, RZ, UR5 ;  /* 0x00000005ff057e24 */ /* 0x004fce000f8e00ff */
[----:B------:R-:W-:-:S07]  /*3040*/  LEPC R20, `(.L_x_13) ;  /* 0x000000001014794e */ /* 0x000fce0000000000 */
[----:B-1----:R-:W-:Y:S05]  /*3050*/  CALL.ABS.NOINC R2 ;  /* 0x0000000002007343 */ /* 0x002fea0003c00000 */
.L_x_13:
[----:B------:R-:W-:Y:S05]  /*3060*/  BSYNC.RECONVERGENT B7 ;  /* 0x0000000000077941 */ /* 0x000fea0003800200 */
.L_x_5:
[----:B------:R-:W2:Y:S01]  /*3070*/  S2R R0, SR_TID.X ;  /* 0x0000000000007919 */ /* 0x000ea20000002100 */
[----:B------:R-:W2:Y:S08]  /*3080*/  S2UR UR4, SR_CTAID.X ;  /* 0x00000000000479c3 */ /* 0x000eb00000002500 */
[----:B0-----:R-:W2:Y:S08]  /*3090*/  LDC R5, c[0x0][0x360] ;  /* 0x0000d800ff057b82 */ /* 0x001eb00000000800 */
[----:B------:R-:W0:Y:S01]  /*30a0*/  LDC.64 R2, c[0x0][0x380] ;  /* 0x0000e000ff027b82 */ /* 0x000e220000000a00 */
[----:B--2---:R-:W-:-:S04]  /*30b0*/  IMAD R5, R5, UR4, R0 ;  /* 0x0000000405057c24 */ /* 0x004fc8000f8e0200 */
[----:B0-----:R-:W-:-:S05]  /*30c0*/  IMAD.WIDE R2, R5, 0x30, R2 ;  /* 0x0000003005027825 */ /* 0x001fca00078e0202 */
[----:B------:R-:W-:Y:S04]  /*30d0*/  STG.E.64 desc[UR36][R2.64], R18 ;  /* 0x0000001202007986 */ /* 0x000fe8000c101b24 */
[----:B------:R-:W-:Y:S04]  /*30e0*/  STG.E.64 desc[UR36][R2.64+0x8], R24 ;  /* 0x0000081802007986 */ /* 0x000fe8000c101b24 */
[----:B------:R-:W-:Y:S04]  /*30f0*/  STG.E.64 desc[UR36][R2.64+0x10], R16 ;  /* 0x0000101002007986 */ /* 0x000fe8000c101b24 */
[----:B------:R-:W-:Y:S04]  /*3100*/  STG.E.64 desc[UR36][R2.64+0x18], R22 ;  /* 0x0000181602007986 */ /* 0x000fe8000c101b24 */
[----:B------:R-:W-:Y:S04]  /*3110*/  STG.E.64 desc[UR36][R2.64+0x28], R30 ;  /* 0x0000281e02007986 */ /* 0x000fe8000c101b24 */
[----:B------:R-:W-:Y:S01]  /*3120*/  STG.E desc[UR36][R2.64+0x20], R28 ;  /* 0x0000201c02007986 */ /* 0x000fe2000c101924 */
[----:B------:R-:W-:Y:S05]  /*3130*/  EXIT ;  /* 0x000000000000794d */ /* 0x000fea0003800000 */
.L_x_16:
        /* <DEDUP_REMOVED lines=12> */
.L_x_29:


//--------------------- .text._Z8init_rngP17curandStateXORWOWm --------------------------
	.section	.text._Z8init_rngP17curandStateXORWOWm,"ax",@progbits
	.align	128
        .global         _Z8init_rngP17curandStateXORWOWm
        .type           _Z8init_rngP17curandStateXORWOWm,@function
        .size           _Z8init_rngP17curandStateXORWOWm,(.L_x_30 - _Z8init_rngP17curandStateXORWOWm)
        .other          _Z8init_rngP17curandStateXORWOWm,@"STO_CUDA_ENTRY STV_DEFAULT"
_Z8init_rngP17curandStateXORWOWm:
.text._Z8init_rngP17curandStateXORWOWm:
[----:B------:R-:W0:Y:S01]  /*0000*/  LDC R1, c[0x0][0x37c] ;  /* 0x0000df00ff017b82 */ /* 0x000e220000000800 */
[----:B------:R-:W1:Y:S01]  /*0010*/  S2R R3, SR_TID.X ;  /* 0x0000000000037919 */ /* 0x000e620000002100 */
[----:B------:R-:W2:Y:S06]  /*0020*/  LDCU UR5, c[0x0][0x2fc] ;  /* 0x00005f80ff0577ac */ /* 0x000eac0008000800 */
[----:B------:R-:W1:Y:S01]  /*0030*/  S2UR UR4, SR_CTAID.X ;  /* 0x00000000000479c3 */ /* 0x000e620000002500 */
[----:B0-----:R-:W-:Y:S01]  /*0040*/  VIADD R1, R1, 0xfffffff0 ;  /* 0xfffffff001017836 */ /* 0x001fe20000000000 */
[----:B------:R-:W-:Y:S01]  /*0050*/  BSSY.RECONVERGENT B0, `(.L_x_17) ;  /* 0x00000ed000007945 */ /* 0x000fe20003800200 */
[----:B------:R-:W0:Y:S01]  /*0060*/  LDCU.64 UR6, c[0x0][0x388] ;  /* 0x00007100ff0677ac */ /* 0x000e220008000a00 */
[----:B------:R-:W3:Y:S04]  /*0070*/  LDCU.64 UR36, c[0x0][0x358] ;  /* 0x00006b00ff2477ac */ /* 0x000ee80008000a00 */
[----:B------:R-:W1:Y:S08]  /*0080*/  LDC R16, c[0x0][0x360] ;  /* 0x0000d800ff107b82 */ /* 0x000e700000000800 */
[----:B------:R-:W4:Y:S01]  /*0090*/  LDC.64 R8, c[0x0][0x380] ;  /* 0x0000e000ff087b82 */ /* 0x000f220000000a00 */
[----:B-1----:R-:W-:Y:S01]  /*00a0*/  IMAD R16, R16, UR4, R3 ;  /* 0x0000000410107c24 */ /* 0x002fe2000f8e0203 */
[----:B------:R-:W1:Y:S04]  /*00b0*/  LDCU UR4, c[0x0][0x2f8] ;  /* 0x00005f00ff0477ac */ /* 0x000e680008000800 */
[----:B0-----:R-:W-:-:S02]  /*00c0*/  IADD3 R0, P0, PT, R16, UR6, RZ ;  /* 0x0000000610007c10 */ /* 0x001fc4000ff1e0ff */
[----:B------:R-:W-:Y:S01]  /*00d0*/  SHF.R.S32.HI R12, RZ, 0x1f, R16 ;  /* 0x0000001fff0c7819 */ /* 0x000fe20000011410 */
[----:B----4-:R-:W-:Y:S01]  /*00e0*/  IMAD.WIDE R8, R16, 0x30, R8 ;  /* 0x0000003010087825 */ /* 0x010fe200078e0208 */
[----:B------:R-:W-:Y:S02]  /*00f0*/  LOP3.LUT R0, R0, 0xaad26b49, RZ, 0x3c, !PT ;  /* 0xaad26b4900007812 */ /* 0x000fe400078e3cff */
[----:B------:R-:W-:Y:S02]  /*0100*/  IADD3.X R2, PT, PT, R12, UR7, RZ, P0, !PT ;  /* 0x000000070c027c10 */ /* 0x000fe400087fe4ff */
[----:B------:R-:W-:Y:S01]  /*0110*/  R2UR UR6, R1 ;  /* 0x00000000010672ca */ /* 0x000fe200000e0000 */
[----:B------:R-:W-:Y:S01]  /*0120*/  IMAD R0, R0, 0x4182bed5, RZ ;  /* 0x4182bed500007824 */ /* 0x000fe200078e02ff */
[----:B------:R-:W-:Y:S02]  /*0130*/  LOP3.LUT R2, R2, 0xf7dcefdd, RZ, 0x3c, !PT ;  /* 0xf7dcefdd02027812 */ /* 0x000fe400078e3cff */
[----:B------:R-:W-:Y:S01]  /*0140*/  ISETP.NE.AND P0, PT, R16, RZ, PT ;  /* 0x000000ff1000720c */ /* 0x000fe20003f05270 */
[C---:B------:R-:W-:Y:S01]  /*0150*/  VIADD R5, R0.reuse, 0x75bcd15 ;  /* 0x075bcd1500057836 */ /* 0x040fe20000000000 */
[----:B------:R-:W-:Y:S01]  /*0160*/  LOP3.LUT R6, R0, 0x159a55e5, RZ, 0x3c, !PT ;  /* 0x159a55e500067812 */ /* 0x000fe200078e3cff */
[----:B------:R-:W-:-:S02]  /*0170*/  IMAD R3, R2, -0x658354e5, RZ ;  /* 0x9a7cab1b02037824 */ /* 0x000fc400078e02ff */
[C---:B------:R-:W-:Y:S02]  /*0180*/  VIADD R11, R0.reuse, 0x583f19 ;  /* 0x00583f19000b7836 */ /* 0x040fe40000000000 */
[C---:B------:R-:W-:Y:S01]  /*0190*/  VIADD R7, R3.reuse, 0x1f123bb5 ;  /* 0x1f123bb503077836 */ /* 0x040fe20000000000 */
[----:B------:R-:W-:Y:S01]  /*01a0*/  IADD3 R4, PT, PT, R0, 0x64f0c9, R3 ;  /* 0x0064f0c900047810 */ /* 0x000fe20007ffe003 */
[----:B-1----:R-:W-:Y:S01]  /*01b0*/  UIADD3 UR38, UP0, UPT, UR6, UR4, URZ ;  /* 0x0000000406267290 */ /* 0x002fe2000ff1e0ff */
[----:B------:R-:W-:Y:S02]  /*01c0*/  LOP3.LUT R10, R3, 0x5491333, RZ, 0x3c, !PT ;  /* 0x05491333030a7812 */ /* 0x000fe400078e3cff */
[----:B---3--:R0:W-:Y:S01]  /*01d0*/  STG.E.64 desc[UR36][R8.64+0x8], R6 ;  /* 0x0000080608007986 */ /* 0x0081e2000c101b24 */
[----:B--2---:R-:W-:-:S03]  /*01e0*/  UIADD3.X UR39, UPT, UPT, URZ, UR5, URZ, UP0, !UPT ;  /* 0x00000005ff277290 */ /* 0x004fc600087fe4ff */
[----:B------:R0:W-:Y:S04]  /*01f0*/  STG.E.64 desc[UR36][R8.64], R4 ;  /* 0x0000000408007986 */ /* 0x0001e8000c101b24 */
[----:B------:R0:W-:Y:S01]  /*0200*/  STG.E.64 desc[UR36][R8.64+0x10], R10 ;  /* 0x0000100a08007986 */ /* 0x0001e2000c101b24 */
[----:B------:R-:W-:Y:S05]  /*0210*/  @!P0 BRA `(.L_x_18) ;  /* 0x0000000c00408947 */ /* 0x000fea0003800000 */
[----:B------:R-:W-:Y:S02]  /*0220*/  IMAD.MOV.U32 R0, RZ, RZ, R12 ;  /* 0x000000ffff007224 */ /* 0x000fe400078e000c */
[----:B------:R-:W-:Y:S02]  /*0230*/  IMAD.MOV.U32 R13, RZ, RZ, R16 ;  /* 0x000000ffff0d7224 */ /* 0x000fe400078e0010 */
[----:B------:R-:W-:-:S07]  /*0240*/  IMAD.MOV.U32 R12, RZ, RZ, RZ ;  /* 0x000000ffff0c7224 */ /* 0x000fce00078e00ff */
.L_x_24:
[----:B------:R-:W-:Y:S01]  /*0250*/  LOP3.LUT R14, R13, 0x3, RZ, 0xc0, !PT ;  /* 0x000000030d0e7812 */ /* 0x000fe200078ec0ff */
[----:B------:R-:W-:Y:S03]  /*0260*/  BSSY.RECONVERGENT B1, `(.L_x_19) ;  /* 0x00000c5000017945 */ /* 0x000fe60003800200 */
[----:B------:R-:W-:-:S04]  /*0270*/  ISETP.NE.U32.AND P0, PT, R14, RZ, PT ;  /* 0x000000ff0e00720c */ /* 0x000fc80003f05070 */
[----:B------:R-:W-:-:S13]  /*0280*/  ISETP.NE.AND.EX P0, PT, RZ, RZ, PT, P0 ;  /* 0x000000ffff00720c */ /* 0x000fda0003f05300 */
[----:B-1----:R-:W-:Y:S05]  /*0290*/  @!P0 BRA `(.L_x_20) ;  /* 0x0000000c00048947 */ /* 0x002fea0003800000 */
[----:B0-----:R-:W0:Y:S01]  /*02a0*/  LDC.64 R6, c[0x4][RZ] ;  /* 0x01000000ff067b82 */ /* 0x001e220000000a00 */
[----:B------:R-:W-:Y:S02]  /*02b0*/  IMAD.MOV.U32 R15, RZ, RZ, RZ ;  /* 0x000000ffff0f7224 */ /* 0x000fe400078e00ff */
[----:B0-----:R-:W-:-:S07]  /*02c0*/  IMAD.WIDE.U32 R6, R12, 0xc80, R6 ;  /* 0x00000c800c067825 */ /* 0x001fce00078e0006 */
.L_x_23:
[----:B-1----:R-:W-:Y:S01]  /*02d0*/  IMAD.MOV.U32 R17, RZ, RZ, RZ ;  /* 0x000000ffff117224 */ /* 0x002fe200078e00ff */
[----:B------:R-:W-:Y:S01]  /*02e0*/  CS2R R4, SRZ ;  /* 0x0000000000047805 */ /* 0x000fe2000001ff00 */
[----:B------:R-:W-:Y:S01]  /*02f0*/  IMAD.MOV.U32 R19, RZ, RZ, RZ ;  /* 0x000000ffff137224 */ /* 0x000fe200078e00ff */
[----:B------:R-:W-:-:S07]  /*0300*/  CS2R R2, SRZ ;  /* 0x0000000000027805 */ /* 0x000fce000001ff00 */
.L_x_22:
[----:B------:R-:W-:-:S05]  /*0310*/  IMAD.WIDE.U32 R10, R19, 0x4, R8 ;  /* 0x00000004130a7825 */ /* 0x000fca00078e0008 */
[----:B------:R0:W5:Y:S01]  /*0320*/  LDG.E R18, desc[UR36][R10.64+0x4] ;  /* 0x000004240a127981 */ /* 0x000162000c1e1900 */
[----:B------:R-:W-:Y:S02]  /*0330*/  IMAD.SHL.U32 R20, R19, 0x20, RZ ;  /* 0x0000002013147824 */ /* 0x000fe400078e00ff */
[----:B------:R-:W-:-:S07]  /*0340*/  IMAD.MOV.U32 R21, RZ, RZ, RZ ;  /* 0x000000ffff157224 */ /* 0x000fce00078e00ff */
.L_x_21:
[----:B-----5:R-:W-:Y:S01]  /*0350*/  SHF.R.U32.HI R24, RZ, R21, R18 ;  /* 0x00000015ff187219 */ /* 0x020fe20000011612 */
[----:B0-----:R-:W-:-:S03]  /*0360*/  IMAD.IADD R10, R20, 0x1, R21 ;  /* 0x00000001140a7824 */ /* 0x001fc600078e0215 */
[----:B------:R-:W-:-:S04]  /*0370*/  LOP3.LUT R11, R24, 0x1, RZ, 0xc0, !PT ;  /* 0x00000001180b7812 */ /* 0x000fc800078ec0ff */
[----:B------:R-:W-:Y:S01]  /*0380*/  ISETP.NE.U32.AND P0, PT, R11, 0x1, PT ;  /* 0x000000010b00780c */ /* 0x000fe20003f05070 */
[----:B------:R-:W-:-:S03]  /*0390*/  IMAD R11, R10, 0x5, RZ ;  /* 0x000000050a0b7824 */ /* 0x000fc600078e02ff */
[----:B------:R-:W-:Y:S01]  /*03a0*/  R2P PR, R24, 0x7e ;  /* 0x0000007e18007804 */ /* 0x000fe20000000000 */
[----:B------:R-:W-:-:S08]  /*03b0*/  IMAD.WIDE.U32 R10, R11, 0x4, R6 ;  /* 0x000000040b0a7825 */ /* 0x000fd000078e0006 */
[----:B------:R-:W2:Y:S04]  /*03c0*/  @!P0 LDG.E R22, desc[UR36][R10.64+0x10] ;  /* 0x000010240a168981 */ /* 0x000ea8000c1e1900 */
[----:B------:R-:W3:Y:S04]  /*03d0*/  @P1 LDG.E R26, desc[UR36][R10.64+0x24] ;  /* 0x000024240a1a1981 */ /* 0x000ee8000c1e1900 */
[----:B------:R-:W4:Y:S04]  /*03e0*/  @P2 LDG.E R28, desc[UR36][R10.64+0x38] ;  /* 0x000038240a1c2981 */ /* 0x000f28000c1e1900 */
[----:B------:R-:W4:Y:S04]  /*03f0*/  @P3 LDG.E R23, desc[UR36][R10.64+0x4c] ;  /* 0x00004c240a173981 */ /* 0x000f28000c1e1900 */
[----:B------:R-:W4:Y:S01]  /*0400*/  @P1 LDG.E R25, desc[UR36][R10.64+0x20] ;  /* 0x000020240a191981 */ /* 0x000f22000c1e1900 */
[----:B--2---:R-:W-:-:S03]  /*0410*/  @!P0 LOP3.LUT R5, R5, R22, RZ, 0x3c, !PT ;  /* 0x0000001605058212 */ /* 0x004fc600078e3cff */
[----:B------:R-:W2:Y:S01]  /*0420*/  @!P0 LDG.E R22, desc[UR36][R10.64] ;  /* 0x000000240a168981 */ /* 0x000ea2000c1e1900 */
[----:B---3--:R-:W-:-:S03]  /*0430*/  @P1 LOP3.LUT R5, R5, R26, RZ, 0x3c, !PT ;  /* 0x0000001a05051212 */ /* 0x008fc600078e3cff */
[----:B------:R-:W3:Y:S01]  /*0440*/  @P4 LDG.E R26, desc[UR36][R10.64+0x60] ;  /* 0x000060240a1a4981 */ /* 0x000ee2000c1e1900 */
[----:B----4-:R-:W-:-:S03]  /*0450*/  @P2 LOP3.LUT R5, R5, R28, RZ, 0x3c, !PT ;  /* 0x0000001c05052212 */ /* 0x010fc600078e3cff */
[----:B------:R-:W4:Y:S01]  /*0460*/  @P5 LDG.E R28, desc[UR36][R10.64+0x74] ;  /* 0x000074240a1c5981 */ /* 0x000f22000c1e1900 */
[----:B------:R-:W-:-:S03]  /*0470*/  @P3 LOP3.LUT R5, R5, R23, RZ, 0x3c, !PT ;  /* 0x0000001705053212 */ /* 0x000fc600078e3cff */
[----:B------:R-:W4:Y:S01]  /*0480*/  @!P0 LDG.E R23, desc[UR36][R10.64+0x4] ;  /* 0x000004240a178981 */ /* 0x000f22000c1e1900 */
[----:B--2---:R-:W-:-:S03]  /*0490*/  @!P0 LOP3.LUT R17, R17, R22, RZ, 0x3c, !PT ;  /* 0x0000001611118212 */ /* 0x004fc600078e3cff */
[----:B------:R-:W2:Y:S01]  /*04a0*/  @!P0 LDG.E R22, desc[UR36][R10.64+0x8] ;  /* 0x000008240a168981 */ /* 0x000ea2000c1e1900 */
[----:B---3--:R-:W-:-:S03]  /*04b0*/  @P4 LOP3.LUT R5, R5, R26, RZ, 0x3c, !PT ;  /* 0x0000001a05054212 */ /* 0x008fc600078e3cff */
[----:B------:R-:W3:Y:S01]  /*04c0*/  @P1 LDG.E R26, desc[UR36][R10.64+0x14] ;  /* 0x000014240a1a1981 */ /* 0x000ee2000c1e1900 */
[----:B----4-:R-:W-:-:S03]  /*04d0*/  @!P0 LOP3.LUT R2, R2, R23, RZ, 0x3c, !PT ;  /* 0x0000001702028212 */ /* 0x010fc600078e3cff */
[----:B------:R-:W4:Y:S01]  /*04e0*/  @!P0 LDG.E R23, desc[UR36][R10.64+0xc] ;  /* 0x00000c240a178981 */ /* 0x000f22000c1e1900 */
[----:B--2---:R-:W-:-:S03]  /*04f0*/  @!P0 LOP3.LUT R3, R3, R22, RZ, 0x3c, !PT ;  /* 0x0000001603038212 */ /* 0x004fc600078e3cff */
[----:B------:R-:W2:Y:S01]  /*0500*/  @P1 LDG.E R22, desc[UR36][R10.64+0x1c] ;  /* 0x00001c240a161981 */ /* 0x000ea2000c1e1900 */
[----:B---3--:R-:W-:-:S03]  /*0510*/  @P1 LOP3.LUT R17, R17, R26, RZ, 0x3c, !PT ;  /* 0x0000001a11111212 */ /* 0x008fc600078e3cff */
[----:B------:R-:W3:Y:S01]  /*0520*/  @P2 LDG.E R26, desc[UR36][R10.64+0x28] ;  /* 0x000028240a1a2981 */ /* 0x000ee2000c1e1900 */
[----:B----4-:R-:W-:-:S03]  /*0530*/  @!P0 LOP3.LUT R4, R4, R23, RZ, 0x3c, !PT ;  /* 0x0000001704048212 */ /* 0x010fc600078e3cff */
[----:B------:R-:W4:Y:S01]  /*0540*/  @P1 LDG.E R23, desc[UR36][R10.64+0x18] ;  /* 0x000018240a171981 */ /* 0x000f22000c1e1900 */
[----:B------:R-:W-:-:S03]  /*0550*/  @P1 LOP3.LUT R4, R4, R25, RZ, 0x3c, !PT ;  /* 0x0000001904041212 */ /* 0x000fc600078e3cff */
[----:B------:R-:W4:Y:S01]  /*0560*/  @P2 LDG.E R25, desc[UR36][R10.64+0x34] ;  /* 0x000034240a192981 */ /* 0x000f22000c1e1900 */
[----:B--2---:R-:W-:-:S03]  /*0570*/  @P1 LOP3.LUT R3, R3, R22, RZ, 0x3c, !PT ;  /* 0x0000001603031212 */ /* 0x004fc600078e3cff */
[----:B------:R-:W2:Y:S01]  /*0580*/  @P2 LDG.E R22, desc[UR36][R10.64+0x30] ;  /* 0x000030240a162981 */ /* 0x000ea2000c1e1900 */
[----:B---3--:R-:W-:-:S03]  /*0590*/  @P2 LOP3.LUT R17, R17, R26, RZ, 0x3c, !PT ;  /* 0x0000001a11112212 */ /* 0x008fc600078e3cff */
[----:B------:R-:W3:Y:S01]  /*05a0*/  @P3 LDG.E R26, desc[UR36][R10.64+0x3c] ;  /* 0x00003c240a1a3981 */ /* 0x000ee2000c1e1900 */
[----:B----4-:R-:W-:-:S03]  /*05b0*/  @P1 LOP3.LUT R2, R2, R23, RZ, 0x3c, !PT ;  /* 0x0000001702021212 */ /* 0x010fc600078e3cff */
        /* <DEDUP_REMOVED lines=25> */
[----:B------:R-:W-:Y:S02]  /*0750*/  LOP3.LUT P0, RZ, R24, 0x80, RZ, 0xc0, !PT ;  /* 0x0000008018ff7812 */ /* 0x000fe4000780c0ff */
[----:B------:R-:W-:Y:S02]  /*0760*/  @P5 LOP3.LUT R4, R4, R25, RZ, 0x3c, !PT ;  /* 0x0000001904045212 */ /* 0x000fe400078e3cff */
[----:B------:R-:W4:Y:S01]  /*0770*/  @P6 LDG.E R25, desc[UR36][R10.64+0x84] ;  /* 0x000084240a196981 */ /* 0x000f22000c1e1900 */
[----:B--2---:R-:W-:-:S03]  /*0780*/  @P5 LOP3.LUT R3, R3, R22, RZ, 0x3c, !PT ;  /* 0x0000001603035212 */ /* 0x004fc600078e3cff */
[----:B------:R-:W2:Y:S01]  /*0790*/  @P6 LDG.E R22, desc[UR36][R10.64+0x80] ;  /* 0x000080240a166981 */ /* 0x000ea2000c1e1900 */
[----:B---3--:R-:W-:-:S04]  /*07a0*/  @P6 LOP3.LUT R17, R17, R26, RZ, 0x3c, !PT ;  /* 0x0000001a11116212 */ /* 0x008fc800078e3cff */
[----:B------:R-:W3:Y:S01]  /*07b0*/  @P0 LDG.E R26, desc[UR36][R10.64+0x8c] ;  /* 0x00008c240a1a0981 */ /* 0x000ee2000c1e1900 */
[----:B----4-:R-:W-:-:S03]  /*07c0*/  @P5 LOP3.LUT R2, R2, R23, RZ, 0x3c, !PT ;  /* 0x0000001702025212 */ /* 0x010fc600078e3cff */
[----:B------:R-:W4:Y:S01]  /*07d0*/  @P6 LDG.E R23, desc[UR36][R10.64+0x7c] ;  /* 0x00007c240a176981 */ /* 0x000f22000c1e1900 */
[----:B------:R-:W-:-:S03]  /*07e0*/  @P5 LOP3.LUT R5, R5, R28, RZ, 0x3c, !PT ;  /* 0x0000001c05055212 */ /* 0x000fc600078e3cff */
        /* <DEDUP_REMOVED lines=9> */
[----:B------:R-:W-:Y:S02]  /*0880*/  @P6 LOP3.LUT R5, R5, R28, RZ, 0x3c, !PT ;  /* 0x0000001c05056212 */ /* 0x000fe400078e3cff */
[----:B------:R-:W-:Y:S02]  /*0890*/  @P0 LOP3.LUT R4, R4, R25, RZ, 0x3c, !PT ;  /* 0x0000001904040212 */ /* 0x000fe400078e3cff */
[----:B--2---:R-:W-:Y:S02]  /*08a0*/  @P0 LOP3.LUT R3, R3, R22, RZ, 0x3c, !PT ;  /* 0x0000001603030212 */ /* 0x004fe400078e3cff */
[----:B---3--:R-:W-:Y:S02]  /*08b0*/  @P0 LOP3.LUT R5, R5, R26, RZ, 0x3c, !PT ;  /* 0x0000001a05050212 */ /* 0x008fe400078e3cff */
[----:B----4-:R-:W-:Y:S02]  /*08c0*/  @P0 LOP3.LUT R2, R2, R23, RZ, 0x3c, !PT ;  /* 0x0000001702020212 */ /* 0x010fe400078e3cff */
[----:B------:R-:W-:-:S13]  /*08d0*/  R2P PR, R24.B1, 0x7f ;  /* 0x0000007f18007804 */ /* 0x000fda0000001000 */
[----:B------:R-:W2:Y:S04]  /*08e0*/  @P0 LDG.E R22, desc[UR36][R10.64+0xa0] ;  /* 0x0000a0240a160981 */ /* 0x000ea8000c1e1900 */
[----:B------:R-:W3:Y:S04]  /*08f0*/  @P1 LDG.E R28, desc[UR36][R10.64+0xb4] ;  /* 0x0000b4240a1c1981 */ /* 0x000ee8000c1e1900 */
[----:B------:R-:W4:Y:S04]  /*0900*/  @P0 LDG.E R23, desc[UR36][R10.64+0xa4] ;  /* 0x0000a4240a170981 */ /* 0x000f28000c1e1900 */
[----:B------:R-:W4:Y:S04]  /*0910*/  @P0 LDG.E R26, desc[UR36][R10.64+0xa8] ;  /* 0x0000a8240a1a0981 */ /* 0x000f28000c1e1900 */
        /* <DEDUP_REMOVED lines=8> */
[----:B------:R-:W2:Y:S01]  /*09a0*/  @P2 LDG.E R26, desc[UR36][R10.64+0xc8] ;  /* 0x0000c8240a1a2981 */ /* 0x000ea2000c1e1900 */
[----:B------:R-:W-:-:S03]  /*09b0*/  @P0 LOP3.LUT R4, R4, R25, RZ, 0x3c, !PT ;  /* 0x0000001904040212 */ /* 0x000fc600078e3cff */
[----:B------:R-:W2:Y:S01]  /*09c0*/  @P2 LDG.E R25, desc[UR36][R10.64+0xcc] ;  /* 0x0000cc240a192981 */ /* 0x000ea2000c1e1900 */
[----:B---3--:R-:W-:Y:S02]  /*09d0*/  @P0 LOP3.LUT R5, R5, R28, RZ, 0x3c, !PT ;  /* 0x0000001c05050212 */ /* 0x008fe400078e3cff */
[----:B------:R-:W-:Y:S02]  /*09e0*/  LOP3.LUT P0, RZ, R24, 0x8000, RZ, 0xc0, !PT ;  /* 0x0000800018ff7812 */ /* 0x000fe4000780c0ff */
[----:B----4-:R-:W-:Y:S01]  /*09f0*/  @P1 LOP3.LUT R2, R2, R23, RZ, 0x3c, !PT ;  /* 0x0000001702021212 */ /* 0x010fe200078e3cff */
[----:B------:R-:W3:Y:S01]  /*0a00*/  @P1 LDG.E R24, desc[UR36][R10.64+0xc4] ;  /* 0x0000c4240a181981 */ /* 0x000ee2000c1e1900 */
[----:B--2---:R-:W-:-:S03]  /*0a10*/  @P1 LOP3.LUT R3, R3, R22, RZ, 0x3c, !PT ;  /* 0x0000001603031212 */ /* 0x004fc600078e3cff */
[----:B------:R-:W2:Y:S01]  /*0a20*/  @P1 LDG.E R23, desc[UR36][R10.64+0xc0] ;  /* 0x0000c0240a171981 */ /* 0x000ea2000c1e1900 */
[----:B------:R-:W-:-:S03]  /*0a30*/  @P2 LOP3.LUT R17, R17, R26, RZ, 0x3c, !PT ;  /* 0x0000001a11112212 */ /* 0x000fc600078e3cff */
[----:B------:R-:W4:Y:S04]  /*0a40*/  @P3 LDG.E R26, desc[UR36][R10.64+0xdc] ;  /* 0x0000dc240a1a3981 */ /* 0x000f28000c1e1900 */
[----:B------:R-:W4:Y:S01]  /*0a50*/  @P2 LDG.E R22, desc[UR36][R10.64+0xd0] ;  /* 0x0000d0240a162981 */ /* 0x000f22000c1e1900 */
[----:B------:R-:W-:-:S03]  /*0a60*/  @P2 LOP3.LUT R2, R2, R25, RZ, 0x3c, !PT ;  /* 0x0000001902022212 */ /* 0x000fc600078e3cff */
[----:B------:R-:W4:Y:S04]  /*0a70*/  @P3 LDG.E R25, desc[UR36][R10.64+0xe0] ;  /* 0x0000e0240a193981 */ /* 0x000f28000c1e1900 */
[----:B------:R-:W4:Y:S01]  /*0a80*/  @P0 LDG.E R27, desc[UR36][R10.64+0x138] ;  /* 0x000138240a1b0981 */ /* 0x000f22000c1e1900 */
[----:B---3--:R-:W-:-:S03]  /*0a90*/  @P1 LOP3.LUT R5, R5, R24, RZ, 0x3c, !PT ;  /* 0x0000001805051212 */ /* 0x008fc600078e3cff */
[----:B------:R-:W3:Y:S01]  /*0aa0*/  @P2 LDG.E R24, desc[UR36][R10.64+0xd8] ;  /* 0x0000d8240a182981 */ /* 0x000ee2000c1e1900 */
[----:B--2---:R-:W-:-:S03]  /*0ab0*/  @P1 LOP3.LUT R4, R4, R23, RZ, 0x3c, !PT ;  /* 0x0000001704041212 */ /* 0x004fc600078e3cff */
[----:B------:R-:W2:Y:S01]  /*0ac0*/  @P2 LDG.E R23, desc[UR36][R10.64+0xd4] ;  /* 0x0000d4240a172981 */ /* 0x000ea2000c1e1900 */
[----:B----4-:R-:W-:-:S03]  /*0ad0*/  @P3 LOP3.LUT R17, R17, R26, RZ, 0x3c, !PT ;  /* 0x0000001a11113212 */ /* 0x010fc600078e3cff */
[----:B------:R-:W4:Y:S01]  /*0ae0*/  @P4 LDG.E R26, desc[UR36][R10.64+0xf0] ;  /* 0x0000f0240a1a4981 */ /* 0x000f22000c1e1900 */
[----:B------:R-:W-:-:S03]  /*0af0*/  @P2 LOP3.LUT R3, R3, R22, RZ, 0x3c, !PT ;  /* 0x0000001603032212 */ /* 0x000fc600078e3cff */
[----:B------:R-:W4:Y:S01]  /*0b00*/  @P3 LDG.E R22, desc[UR36][R10.64+0xe4] ;  /* 0x0000e4240a163981 */ /* 0x000f22000c1e1900 */
[----:B------:R-:W-:-:S03]  /*0b10*/  @P3 LOP3.LUT R2, R2, R25, RZ, 0x3c, !PT ;  /* 0x0000001902023212 */ /* 0x000fc600078e3cff */
        /* <DEDUP_REMOVED lines=39> */
[----:B------:R-:W-:-:S05]  /*0d90*/  VIADD R21, R21, 0x10 ;  /* 0x0000001015157836 */ /* 0x000fca0000000000 */
[----:B------:R-:W-:Y:S02]  /*0da0*/  ISETP.NE.AND P1, PT, R21, 0x20, PT ;  /* 0x000000201500780c */ /* 0x000fe40003f25270 */
[----:B------:R-:W-:Y:S02]  /*0db0*/  @P0 LOP3.LUT R2, R2, R25, RZ, 0x3c, !PT ;  /* 0x0000001902020212 */ /* 0x000fe400078e3cff */
[----:B---3--:R-:W-:Y:S02]  /*0dc0*/  @P6 LOP3.LUT R5, R5, R24, RZ, 0x3c, !PT ;  /* 0x0000001805056212 */ /* 0x008fe400078e3cff */
[----:B--2---:R-:W-:Y:S02]  /*0dd0*/  @P6 LOP3.LUT R4, R4, R23, RZ, 0x3c, !PT ;  /* 0x0000001704046212 */ /* 0x004fe400078e3cff */
[----:B----4-:R-:W-:Y:S02]  /*0de0*/  @P0 LOP3.LUT R5, R5, R26, RZ, 0x3c, !PT ;  /* 0x0000001a05050212 */ /* 0x010fe400078e3cff */
[----:B------:R-:W-:-:S02]  /*0df0*/  @P0 LOP3.LUT R4, R4, R27, RZ, 0x3c, !PT ;  /* 0x0000001b04040212 */ /* 0x000fc400078e3cff */
[----:B------:R-:W-:Y:S01]  /*0e00*/  @P0 LOP3.LUT R3, R3, R22, RZ, 0x3c, !PT ;  /* 0x0000001603030212 */ /* 0x000fe200078e3cff */
[----:B------:R-:W-:Y:S06]  /*0e10*/  @P1 BRA `(.L_x_21) ;  /* 0xfffffff4004c1947 */ /* 0x000fec000383ffff */
[----:B------:R-:W-:-:S05]  /*0e20*/  VIADD R19, R19, 0x1 ;  /* 0x0000000113137836 */ /* 0x000fca0000000000 */
[----:B------:R-:W-:-:S13]  /*0e30*/  ISETP.NE.AND P0, PT, R19, 0x5, PT ;  /* 0x000000051300780c */ /* 0x000fda0003f05270 */
[----:B------:R-:W-:Y:S05]  /*0e40*/  @P0 BRA `(.L_x_22) ;  /* 0xfffffff400300947 */ /* 0x000fea000383ffff */
[----:B------:R1:W-:Y:S01]  /*0e50*/  STG.E.64 desc[UR36][R8.64+0x8], R2 ;  /* 0x0000080208007986 */ /* 0x0003e2000c101b24 */
[----:B------:R-:W-:-:S03]  /*0e60*/  VIADD R15, R15, 0x1 ;  /* 0x000000010f0f7836 */ /* 0x000fc60000000000 */
[----:B------:R1:W-:Y:S02]  /*0e70*/  STG.E.64 desc[UR36][R8.64+0x10], R4 ;  /* 0x0000100408007986 */ /* 0x0003e4000c101b24 */
[----:B------:R-:W-:Y:S02]  /*0e80*/  ISETP.GE.U32.AND P0, PT, R15, R14, PT ;  /* 0x0000000e0f00720c */ /* 0x000fe40003f06070 */
[----:B------:R1:W-:Y:S11]  /*0e90*/  STG.E desc[UR36][R8.64+0x4], R17 ;  /* 0x0000041108007986 */ /* 0x0003f6000c101924 */
[----:B------:R-:W-:Y:S05]  /*0ea0*/  @!P0 BRA `(.L_x_23) ;  /* 0xfffffff400088947 */ /* 0x000fea000383ffff */
.L_x_20:
[----:B------:R-:W-:Y:S05]  /*0eb0*/  BSYNC.RECONVERGENT B1 ;  /* 0x0000000000017941 */ /* 0x000fea0003800200 */
.L_x_19:
[C---:B------:R-:W-:Y:S01]  /*0ec0*/  ISETP.GT.U32.AND P0, PT, R13.reuse, 0x3, PT ;  /* 0x000000030d00780c */ /* 0x040fe20003f04070 */
[----:B------:R-:W-:Y:S01]  /*0ed0*/  VIADD R12, R12, 0x1 ;  /* 0x000000010c0c7836 */ /* 0x000fe20000000000 */
[--C-:B------:R-:W-:Y:S02]  /*0ee0*/  SHF.R.U64 R13, R13, 0x2, R0.reuse ;  /* 0x000000020d0d7819 */ /* 0x100fe40000001200 */
[----:B------:R-:W-:Y:S02]  /*0ef0*/  ISETP.GT.U32.AND.EX P0, PT, R0, RZ, PT, P0 ;  /* 0x000000ff0000720c */ /* 0x000fe40003f04100 */
[----:B------:R-:W-:-:S11]  /*0f00*/  SHF.R.U32.HI R0, RZ, 0x2, R0 ;  /* 0x00000002ff007819 */ /* 0x000fd60000011600 */
[----:B------:R-:W-:Y:S05]  /*0f10*/  @P0 BRA `(.L_x_24) ;  /* 0xfffffff000cc0947 */ /* 0x000fea000383ffff */
.L_x_18:
[----:B------:R-:W-:Y:S05]  /*0f20*/  BSYNC.RECONVERGENT B0 ;  /* 0x0000000000007941 */ /* 0x000fea0003800200 */
.L_x_17:
[----:B------:R-:W-:Y:S01]  /*0f30*/  ISETP.GE.AND P0, PT, R16, RZ, PT ;  /* 0x000000ff1000720c */ /* 0x000fe20003f06270 */
[----:B------:R2:W-:Y:S04]  /*0f40*/  STG.E.64 desc[UR36][R8.64+0x18], RZ ;  /* 0x000018ff08007986 */ /* 0x0005e8000c101b24 */
[----:B------:R2:W-:Y:S04]  /*0f50*/  STG.E desc[UR36][R8.64+0x20], RZ ;  /* 0x000020ff08007986 */ /* 0x0005e8000c101924 */
[----:B------:R2:W-:Y:S04]  /*0f60*/  STG.E.64 desc[UR36][R8.64+0x28], RZ ;  /* 0x000028ff08007986 */ /* 0x0005e8000c101b24 */
[----:B------:R-:W-:Y:S05]  /*0f70*/  @!P0 EXIT ;  /* 0x000000000000894d */ /* 0x000fea0003800000 */
[----:B-1----:R-:W-:Y:S01]  /*0f80*/  MOV R2, 0x58 ;  /* 0x0000005800027802 */ /* 0x002fe20000000f00 */
[----:B------:R1:W-:Y:S01]  /*0f90*/  STL [R1], R16 ;  /* 0x0000001001007387 */ /* 0x0003e20000100800 */
[----:B------:R-:W3:Y:S01]  /*0fa0*/  LDCU.64 UR4, c[0x4][0x48] ;  /* 0x01000900ff0477ac */ /* 0x000ee20008000a00 */
[----:B0-----:R-:W-:Y:S01]  /*0fb0*/  IMAD.U32 R6, RZ, RZ, UR38 ;  /* 0x00000026ff067e24 */ /* 0x001fe2000f8e00ff */
[----:B--2---:R1:W0:Y:S01]  /*0fc0*/  LDC.64 R8, c[0x4][R2] ;  /* 0x0100000002087b82 */ /* 0x0042220000000a00 */
[----:B------:R-:W-:Y:S02]  /*0fd0*/  IMAD.U32 R7, RZ, RZ, UR39 ;  /* 0x00000027ff077e24 */ /* 0x000fe4000f8e00ff */
[----:B---3--:R-:W-:Y:S02]  /*0fe0*/  IMAD.U32 R4, RZ, RZ, UR4 ;  /* 0x00000004ff047e24 */ /* 0x008fe4000f8e00ff */
[----:B-1----:R-:W-:-:S07]  /*0ff0*/  IMAD.U32 R5, RZ, RZ, UR5 ;  /* 0x00000005ff057e24 */ /* 0x002fce000f8e00ff */
[----:B------:R-:W-:-:S07]  /*1000*/  LEPC R20, `(.L_x_25) ;  /* 0x000000001014794e */ /* 0x000fce0000000000 */
[----:B0-----:R-:W-:Y:S05]  /*1010*/  CALL.ABS.NOINC R8 ;  /* 0x0000000008007343 */ /* 0x001fea0003c00000 */
.L_x_25:
[----:B------:R-:W0:Y:S01]  /*1020*/  LDC.64 R8, c[0x0][0x380] ;  /* 0x0000e000ff087b82 */ /* 0x000e220000000a00 */
[----:B------:R1:W-:Y:S01]  /*1030*/  STL [R1], R16 ;  /* 0x0000001001007387 */ /* 0x0003e20000100800 */
[----:B------:R-:W2:Y:S01]  /*1040*/  LDCU.64 UR4, c[0x4][0x50] ;  /* 0x01000a00ff0477ac */ /* 0x000ea20008000a00 */
[----:B0-----:R-:W-:-:S05]  /*1050*/  IMAD.WIDE.U32 R8, R16, 0x30, R8 ;  /* 0x0000003010087825 */ /* 0x001fca00078e0008 */
[----:B------:R-:W3:Y:S04]  /*1060*/  LDG.E.64 R10, desc[UR36][R8.64] ;  /* 0x00000024080a7981 */ /* 0x000ee8000c1e1b00 */
[----:B------:R-:W4:Y:S04]  /*1070*/  LDG.E.64 R6, desc[UR36][R8.64+0x10] ;  /* 0x0000102408067981 */ /* 0x000f28000c1e1b00 */
[----:B------:R-:W5:Y:S01]  /*1080*/  LDG.E.64 R4, desc[UR36][R8.64+0x8] ;  /* 0x0000082408047981 */ /* 0x000f62000c1e1b00 */
[----:B---3--:R-:W-:Y:S01]  /*1090*/  SHF.R.U32.HI R0, RZ, 0x2, R11 ;  /* 0x00000002ff007819 */ /* 0x008fe2000001160b */
[----:B------:R-:W-:-:S03]  /*10a0*/  VIADD R10, R10, 0x587c5 ;  /* 0x000587c50a0a7836 */ /* 0x000fc60000000000 */
[----:B------:R-:W-:Y:S01]  /*10b0*/  LOP3.LUT R0, R0, R11, RZ, 0x3c, !PT ;  /* 0x0000000b00007212 */ /* 0x000fe200078e3cff */
[----:B----4-:R-:W-:Y:S02]  /*10c0*/  IMAD.SHL.U32 R3, R7, 0x10, RZ ;  /* 0x0000001007037824 */ /* 0x010fe400078e00ff */
[----:B------:R-:W-:Y:S02]  /*10d0*/  IMAD.MOV.U32 R18, RZ, RZ, R7 ;  /* 0x000000ffff127224 */ /* 0x000fe400078e0007 */
[C---:B------:R-:W-:Y:S02]  /*10e0*/  IMAD.SHL.U32 R11, R0.reuse, 0x2, RZ ;  /* 0x00000002000b7824 */ /* 0x040fe400078e00ff */
[----:B------:R-:W-:Y:S02]  /*10f0*/  IMAD.MOV.U32 R15, RZ, RZ, R6 ;  /* 0x000000ffff0f7224 */ /* 0x000fe400078e0006 */
[----:B-----5:R-:W-:Y:S01]  /*1100*/  IMAD.MOV.U32 R14, RZ, RZ, R5 ;  /* 0x000000ffff0e7224 */ /* 0x020fe200078e0005 */
[----:B------:R-:W-:Y:S01]  /*1110*/  LOP3.LUT R0, R0, R11, R3, 0x96, !PT ;  /* 0x0000000b00007212 */ /* 0x000fe200078e9603 */
[----:B------:R-:W-:-:S02]  /*1120*/  IMAD.MOV.U32 R3, RZ, RZ, 0x2f800000 ;  /* 0x2f800000ff037424 */ /* 0x000fc400078e00ff */
[----:B------:R-:W-:Y:S01]  /*1130*/  IMAD.MOV.U32 R11, RZ, RZ, R4 ;  /* 0x000000ffff0b7224 */ /* 0x000fe200078e0004 */
[----:B------:R-:W-:Y:S01]  /*1140*/  LOP3.LUT R19, R0, R7, RZ, 0x3c, !PT ;  /* 0x0000000700137212 */ /* 0x000fe200078e3cff */
[----:B------:R1:W-:Y:S01]  /*1150*/  STG.E.64 desc[UR36][R8.64+0x8], R14 ;  /* 0x0000080e08007986 */ /* 0x0003e2000c101b24 */
[----:B--2---:R-:W-:Y:S02]  /*1160*/  IMAD.U32 R4, RZ, RZ, UR4 ;  /* 0x00000004ff047e24 */ /* 0x004fe4000f8e00ff */
[----:B------:R-:W-:Y:S01]  /*1170*/  IMAD.U32 R5, RZ, RZ, UR5 ;  /* 0x00000005ff057e24 */ /* 0x000fe2000f8e00ff */
[----:B------:R1:W-:Y:S01]  /*1180*/  STG.E.64 desc[UR36][R8.64+0x10], R18 ;  /* 0x0000101208007986 */ /* 0x0003e2000c101b24 */
[----:B------:R-:W-:Y:S02]  /*1190*/  IMAD.IADD R0, R19, 0x1, R10 ;  /* 0x0000000113007824 */ /* 0x000fe400078e020a */
[----:B------:R-:W-:Y:S01]  /*11a0*/  IMAD.U32 R6, RZ, RZ, UR38 ;  /* 0x00000026ff067e24 */ /* 0x000fe2000f8e00ff */
[----:B------:R1:W-:Y:S01]  /*11b0*/  STG.E.64 desc[UR36][R8.64], R10 ;  /* 0x0000000a08007986 */ /* 0x0003e2000c101b24 */
[----:B------:R-:W-:Y:S01]  /*11c0*/  IMAD.U32 R7, RZ, RZ, UR39 ;  /* 0x00000027ff077e24 */ /* 0x000fe2000f8e00ff */
[----:B------:R-:W-:-:S05]  /*11d0*/  I2FP.F32.U32 R0, R0 ;  /* 0x0000000000007245 */ /* 0x000fca0000201000 */
[----:B------:R-:W-:Y:S02]  /*11e0*/  FFMA R0, R0, R3, 1.1641532182693481445e-10 ;  /* 0x2f00000000007423 */ /* 0x000fe40000000003 */
[----:B------:R-:W0:Y:S02]  /*11f0*/  LDC.64 R2, c[0x4][R2] ;  /* 0x0100000002027b82 */ /* 0x000e240000000a00 */
[----:B------:R-:W2:Y:S02]  /*1200*/  F2F.F64.F32 R12, R0 ;  /* 0x00000000000c7310 */ /* 0x000ea40000201800 */
[----:B--2---:R1:W-:Y:S02]  /*1210*/  STL.64 [R1+0x8], R12 ;  /* 0x0000080c01007387 */ /* 0x0043e40000100a00 */
[----:B------:R-:W-:-:S07]  /*1220*/  LEPC R20, `(.L_x_26) ;  /* 0x000000001014794e */ /* 0x000fce0000000000 */
[----:B01----:R-:W-:Y:S05]  /*1230*/  CALL.ABS.NOINC R2 ;  /* 0x0000000002007343 */ /* 0x003fea0003c00000 */
.L_x_26:
[----:B------:R-:W-:Y:S05]  /*1240*/  EXIT ;  /* 0x000000000000794d */ /* 0x000fea0003800000 */
.L_x_27:
        /* <DEDUP_REMOVED lines=11> */
.L_x_30:


//--------------------- .nv.global.init           --------------------------
	.section	.nv.global.init,"aw",@progbits
	.align	4
.nv.global.init:
	.type		mrg32k3aM1SubSeq,@object
	.size		mrg32k3aM1SubSeq,(mrg32k3aM2SubSeq - mrg32k3aM1SubSeq)
mrg32k3aM1SubSeq:
        /*0000*/ 	.byte	0x0b, 0xcc, 0xee, 0x04, 0x73, 0x29, 0x8b, 0x6f, 0xf6, 0x53, 0x03, 0xf6, 0x23, 0xf6, 0xea, 0xda
        /* <DEDUP_REMOVED lines=125> */
	.type		mrg32k3aM2SubSeq,@object
	.size		mrg32k3aM2SubSeq,(mrg32k3aM1 - mrg32k3aM2SubSeq)
mrg32k3aM2SubSeq:
        /* <DEDUP_REMOVED lines=126> */
	.type		mrg32k3aM1,@object
	.size		mrg32k3aM1,(mrg32k3aM1Seq - mrg32k3aM1)
mrg32k3aM1:
        /* <DEDUP_REMOVED lines=144> */
	.type		mrg32k3aM1Seq,@object
	.size		mrg32k3aM1Seq,(mrg32k3aM2 - mrg32k3aM1Seq)
mrg32k3aM1Seq:
        /* <DEDUP_REMOVED lines=144> */
	.type		mrg32k3aM2,@object
	.size		mrg32k3aM2,(mrg32k3aM2Seq - mrg32k3aM2)
mrg32k3aM2:
        /* <DEDUP_REMOVED lines=144> */
	.type		mrg32k3aM2Seq,@object
	.size		mrg32k3aM2Seq,(precalc_xorwow_matrix - mrg32k3aM2Seq)
mrg32k3aM2Seq:
        /* <DEDUP_REMOVED lines=144> */
	.type		precalc_xorwow_matrix,@object
	.size		precalc_xorwow_matrix,(precalc_xorwow_offset_matrix - precalc_xorwow_matrix)
precalc_xorwow_matrix:
        /* <DEDUP_REMOVED lines=6400> */
	.type		precalc_xorwow_offset_matrix,@object
	.size		precalc_xorwow_offset_matrix,($str$9 - precalc_xorwow_offset_matrix)
precalc_xorwow_offset_matrix:
        /* <DEDUP_REMOVED lines=6400> */
	.type		$str$9,@object
	.size		$str$9,($str$10 - $str$9)
$str$9:
        /*353c0*/ 	.byte	0x63, 0x75, 0x72, 0x61, 0x6e, 0x64, 0x20, 0x73, 0x74, 0x61, 0x74, 0x65, 0x20, 0x69, 0x6e, 0x69
        /*353d0*/ 	.byte	0x74, 0x69, 0x61, 0x6c, 0x69, 0x7a, 0x65, 0x64, 0x20, 0x66, 0x6f, 0x72, 0x20, 0x69, 0x64, 0x78
        /*353e0*/ 	.byte	0x20, 0x3d, 0x20, 0x25, 0x64, 0x0a, 0x00
	.type		$str$10,@object
	.size		$str$10,($str$8 - $str$10)
$str$10:
        /*353e7*/ 	.byte	0x52, 0x61, 0x6e, 0x64, 0x6f, 0x6d, 0x20, 0x6e, 0x75, 0x6d, 0x62, 0x65, 0x72, 0x20, 0x67, 0x65
        /*353f7*/ 	.byte	0x6e, 0x65, 0x72, 0x61, 0x74, 0x65, 0x64, 0x20, 0x62, 0x79, 0x20, 0x74, 0x68, 0x72, 0x65, 0x61
        /*35407*/ 	.byte	0x64, 0x20, 0x25, 0x64, 0x3a, 0x20, 0x25, 0x66, 0x0a, 0x00
	.type		$str$8,@object
	.size		$str$8,(.L_9 - $str$8)
$str$8:
        /*35411*/ 	.byte	0x54, 0x68, 0x72, 0x65, 0x61, 0x64, 0x20, 0x25, 0x64, 0x3a, 0x20, 0x45, 0x78, 0x69, 0x74, 0x69
        /*35421*/ 	.byte	0x6e, 0x67, 0x20, 0x61, 0x66, 0x74, 0x65, 0x72, 0x20, 0x74, 0x6f, 0x6f, 0x20, 0x6d, 0x61, 0x6e
        /*35431*/ 	.byte	0x79, 0x20, 0x69, 0x74, 0x65, 0x72, 0x61, 0x74, 0x69, 0x6f, 0x6e, 0x73, 0x0a, 0x00
.L_9:


//--------------------- .nv.shared.reserved.0     --------------------------
	.section	.nv.shared.reserved.0,"aw",@nobits
	.weak		__nv_reservedSMEM_offset_0_alias
	.size		__nv_reservedSMEM_offset_0_alias, 0, 64
	.other		__nv_reservedSMEM_offset_0_alias,@"STO_CUDA_RESERVED_SHARED STV_DEFAULT"
__nv_reservedSMEM_offset_0_alias:
	.zero		0
	.zero		64


//--------------------- .nv.constant0._Z13combine_mazesP9MAZE_PATHS0_iii --------------------------
	.section	.nv.constant0._Z13combine_mazesP9MAZE_PATHS0_iii,"a",@progbits
	.sectionflags	@""
	.align	4
.nv.constant0._Z13combine_mazesP9MAZE_PATHS0_iii:
	.zero		924


//--------------------- .nv.constant0._Z14generate_mazesP17curandStateXORWOWP9MAZE_PATH --------------------------
	.section	.nv.constant0._Z14generate_mazesP17curandStateXORWOWP9MAZE_PATH,"a",@progbits
	.sectionflags	@""
	.align	4
.nv.constant0._Z14generate_mazesP17curandStateXORWOWP9MAZE_PATH:
	.zero		912


//--------------------- .nv.constant0._Z8init_rngP17curandStateXORWOWm --------------------------
	.section	.nv.constant0._Z8init_rngP17curandStateXORWOWm,"a",@progbits
	.sectionflags	@""
	.align	4
.nv.constant0._Z8init_rngP17curandStateXORWOWm:
	.zero		912


//--------------------- SYMBOLS --------------------------

	.type		.nv.reservedSmem.offset0,@object
	.size		.nv.reservedSmem.offset0,0x4
	.type		vprintf,@function
